//
// Generated by NVIDIA NVVM Compiler
//
// Compiler Build ID: CL-36424714
// Cuda compilation tools, release 13.0, V13.0.88
// Based on NVVM 20.0.0
//

.version 9.0
.target sm_100
.address_size 64

	// .globl	_Z9radixSortPfii
.extern .shared .align 16 .b8 s[];

.visible .entry _Z9radixSortPfii(
	.param .u64 .ptr .align 1 _Z9radixSortPfii_param_0,
	.param .u32 _Z9radixSortPfii_param_1,
	.param .u32 _Z9radixSortPfii_param_2
)
{
	.reg .pred 	%p<59>;
	.reg .b32 	%r<456>;
	.reg .b32 	%f<11>;
	.reg .b64 	%rd<27>;

	ld.param.u64 	%rd6, [_Z9radixSortPfii_param_0];
	ld.param.u32 	%r95, [_Z9radixSortPfii_param_1];
	ld.param.u32 	%r96, [_Z9radixSortPfii_param_2];
	cvta.to.global.u64 	%rd1, %rd6;
	mov.u32 	%r455, %tid.x;
	mov.u32 	%r2, %ntid.x;
	mov.b32 	%r97, 1;
	shl.b32 	%r3, %r97, %r96;
	shl.b32 	%r98, %r3, 2;
	mov.u32 	%r99, s;
	add.s32 	%r430, %r99, %r98;
	shl.b32 	%r100, %r95, 2;
	add.s32 	%r429, %r430, %r100;
	setp.ge.s32 	%p2, %r455, %r95;
	@%p2 bra 	$L__BB0_5;
	add.s32 	%r101, %r455, %r2;
	max.u32 	%r102, %r95, %r101;
	setp.lt.u32 	%p3, %r101, %r95;
	selp.u32 	%r103, 1, 0, %p3;
	add.s32 	%r104, %r101, %r103;
	sub.s32 	%r105, %r102, %r104;
	div.u32 	%r106, %r105, %r2;
	add.s32 	%r6, %r106, %r103;
	and.b32  	%r107, %r6, 3;
	setp.eq.s32 	%p4, %r107, 3;
	mov.u32 	%r426, %r455;
	@%p4 bra 	$L__BB0_4;
	add.s32 	%r109, %r6, 1;
	and.b32  	%r7, %r109, 3;
	mov.b32 	%r425, 0;
	mov.u32 	%r426, %r455;
$L__BB0_3:
	.pragma "nounroll";
	mul.wide.u32 	%rd7, %r426, 4;
	add.s64 	%rd8, %rd1, %rd7;
	ld.global.f32 	%f1, [%rd8];
	shl.b32 	%r110, %r426, 2;
	add.s32 	%r111, %r430, %r110;
	st.shared.f32 	[%r111], %f1;
	add.s32 	%r112, %r429, %r110;
	mov.b32 	%r113, 0;
	st.shared.u32 	[%r112], %r113;
	add.s32 	%r426, %r426, %r2;
	add.s32 	%r425, %r425, 1;
	setp.ne.s32 	%p5, %r425, %r7;
	@%p5 bra 	$L__BB0_3;
$L__BB0_4:
	setp.lt.u32 	%p6, %r6, 3;
	@%p6 bra 	$L__BB0_5;
	bra.uni 	$L__BB0_67;
$L__BB0_5:
	mov.b32 	%r129, -1;
	shl.b32 	%r130, %r129, %r96;
	not.b32 	%r13, %r130;
	shl.b32 	%r131, %r455, 1;
	or.b32  	%r14, %r131, 1;
	setp.eq.s32 	%p8, %r455, 0;
	setp.gt.s32 	%p9, %r95, 0;
	and.pred  	%p1, %p8, %p9;
	add.s32 	%r15, %r455, %r2;
	max.s32 	%r132, %r3, %r15;
	setp.lt.s32 	%p10, %r15, %r3;
	selp.u32 	%r133, 1, 0, %p10;
	add.s32 	%r134, %r15, %r133;
	sub.s32 	%r135, %r132, %r134;
	div.u32 	%r136, %r135, %r2;
	add.s32 	%r16, %r136, %r133;
	max.s32 	%r137, %r95, %r15;
	setp.lt.s32 	%p11, %r15, %r95;
	selp.u32 	%r138, 1, 0, %p11;
	add.s32 	%r139, %r15, %r138;
	sub.s32 	%r140, %r137, %r139;
	div.u32 	%r141, %r140, %r2;
	add.s32 	%r17, %r141, %r138;
	and.b32  	%r18, %r95, 7;
	shl.b32 	%r142, %r455, 2;
	add.s32 	%r19, %r99, %r142;
	shl.b32 	%r20, %r2, 2;
	add.s32 	%r21, %r19, %r20;
	add.s32 	%r22, %r15, %r2;
	mov.b32 	%r428, 0;
	not.pred 	%p44, %p1;
$L__BB0_6:
	mov.u32 	%r26, %r430;
	mov.u32 	%r430, %r429;
	setp.ge.s32 	%p12, %r455, %r3;
	@%p12 bra 	$L__BB0_13;
	and.b32  	%r28, %r16, 3;
	setp.eq.s32 	%p13, %r28, 3;
	mov.u32 	%r431, %r455;
	@%p13 bra 	$L__BB0_11;
	setp.eq.s32 	%p14, %r28, 0;
	mov.b32 	%r144, 0;
	st.shared.u32 	[%r19], %r144;
	mov.u32 	%r431, %r15;
	@%p14 bra 	$L__BB0_11;
	setp.eq.s32 	%p15, %r28, 1;
	mov.b32 	%r145, 0;
	st.shared.u32 	[%r21], %r145;
	mov.u32 	%r431, %r22;
	@%p15 bra 	$L__BB0_11;
	add.s32 	%r431, %r22, %r2;
	add.s32 	%r146, %r21, %r20;
	mov.b32 	%r147, 0;
	st.shared.u32 	[%r146], %r147;
$L__BB0_11:
	setp.lt.u32 	%p16, %r16, 3;
	@%p16 bra 	$L__BB0_13;
$L__BB0_12:
	shl.b32 	%r148, %r431, 2;
	add.s32 	%r150, %r99, %r148;
	mov.b32 	%r151, 0;
	st.shared.u32 	[%r150], %r151;
	add.s32 	%r152, %r150, %r20;
	st.shared.u32 	[%r152], %r151;
	add.s32 	%r153, %r152, %r20;
	st.shared.u32 	[%r153], %r151;
	add.s32 	%r154, %r153, %r20;
	st.shared.u32 	[%r154], %r151;
	add.s32 	%r431, %r20, %r431;
	setp.lt.s32 	%p17, %r431, %r3;
	@%p17 bra 	$L__BB0_12;
$L__BB0_13:
	setp.ge.s32 	%p18, %r455, %r95;
	@%p18 bra 	$L__BB0_26;
	add.s32 	%r155, %r17, 1;
	and.b32  	%r42, %r155, 3;
	setp.eq.s32 	%p19, %r42, 0;
	mov.u32 	%r436, %r455;
	@%p19 bra 	$L__BB0_25;
	setp.eq.s32 	%p20, %r42, 1;
	add.s32 	%r43, %r26, %r142;
	ld.shared.u32 	%r157, [%r43];
	shr.s32 	%r158, %r157, %r428;
	and.b32  	%r159, %r158, %r13;
	shl.b32 	%r160, %r159, 2;
	mov.u32 	%r161, s;
	add.s32 	%r162, %r161, %r160;
	atom.shared.add.u32 	%r163, [%r162], 1;
	mov.u32 	%r436, %r15;
	@%p20 bra 	$L__BB0_25;
	setp.eq.s32 	%p21, %r42, 2;
	add.s32 	%r44, %r43, %r20;
	ld.shared.u32 	%r164, [%r44];
	shr.s32 	%r165, %r164, %r428;
	and.b32  	%r166, %r165, %r13;
	shl.b32 	%r167, %r166, 2;
	add.s32 	%r169, %r161, %r167;
	atom.shared.add.u32 	%r170, [%r169], 1;
	mov.u32 	%r436, %r22;
	@%p21 bra 	$L__BB0_25;
	add.s32 	%r436, %r22, %r2;
	add.s32 	%r171, %r44, %r20;
	ld.shared.u32 	%r172, [%r171];
	shr.s32 	%r173, %r172, %r428;
	and.b32  	%r174, %r173, %r13;
	shl.b32 	%r175, %r174, 2;
	add.s32 	%r177, %r161, %r175;
	atom.shared.add.u32 	%r178, [%r177], 1;
	bra.uni 	$L__BB0_25;
$L__BB0_18:
	setp.ge.s32 	%p54, %r455, %r95;
	@%p54 bra 	$L__BB0_24;
	add.s32 	%r414, %r17, 1;
	and.b32  	%r31, %r414, 3;
	setp.eq.s32 	%p55, %r31, 0;
	@%p55 bra 	$L__BB0_22;
	mul.wide.u32 	%rd17, %r455, 4;
	add.s64 	%rd26, %rd1, %rd17;
	mul.wide.u32 	%rd3, %r2, 4;
	add.s32 	%r433, %r430, %r142;
	neg.s32 	%r432, %r31;
	mad.lo.s32 	%r455, %r2, %r31, %r455;
$L__BB0_21:
	.pragma "nounroll";
	ld.shared.f32 	%f6, [%r433];
	st.global.f32 	[%rd26], %f6;
	add.s64 	%rd26, %rd26, %rd3;
	add.s32 	%r433, %r433, %r20;
	add.s32 	%r432, %r432, 1;
	setp.ne.s32 	%p56, %r432, 0;
	@%p56 bra 	$L__BB0_21;
$L__BB0_22:
	setp.lt.u32 	%p57, %r17, 3;
	@%p57 bra 	$L__BB0_24;
$L__BB0_23:
	shl.b32 	%r416, %r455, 2;
	add.s32 	%r417, %r430, %r416;
	ld.shared.f32 	%f7, [%r417];
	mul.wide.u32 	%rd18, %r455, 4;
	add.s64 	%rd19, %rd1, %rd18;
	st.global.f32 	[%rd19], %f7;
	add.s32 	%r418, %r455, %r2;
	add.s32 	%r419, %r417, %r20;
	ld.shared.f32 	%f8, [%r419];
	mul.wide.u32 	%rd20, %r418, 4;
	add.s64 	%rd21, %rd1, %rd20;
	st.global.f32 	[%rd21], %f8;
	add.s32 	%r420, %r418, %r2;
	add.s32 	%r421, %r419, %r20;
	ld.shared.f32 	%f9, [%r421];
	mul.wide.u32 	%rd22, %r420, 4;
	add.s64 	%rd23, %rd1, %rd22;
	st.global.f32 	[%rd23], %f9;
	add.s32 	%r422, %r420, %r2;
	add.s32 	%r423, %r421, %r20;
	ld.shared.f32 	%f10, [%r423];
	mul.wide.u32 	%rd24, %r422, 4;
	add.s64 	%rd25, %rd1, %rd24;
	st.global.f32 	[%rd25], %f10;
	add.s32 	%r455, %r422, %r2;
	setp.lt.s32 	%p58, %r455, %r95;
	@%p58 bra 	$L__BB0_23;
$L__BB0_24:
	ret;
$L__BB0_25:
	setp.lt.u32 	%p22, %r17, 3;
	@%p22 bra 	$L__BB0_26;
	bra.uni 	$L__BB0_68;
$L__BB0_26:
	setp.eq.s32 	%p24, %r96, 31;
	@%p24 bra 	$L__BB0_54;
	mov.b32 	%r438, 0;
	mov.u32 	%r439, %r438;
	mov.u32 	%r440, %r438;
$L__BB0_28:
	mov.u32 	%r51, %r440;
	mov.u32 	%r447, %r439;
	add.s32 	%r440, %r51, %r2;
	shl.b32 	%r210, %r440, 2;
	add.s32 	%r212, %r99, %r210;
	ld.shared.u32 	%r439, [%r212+-4];
	sub.s32 	%r213, %r3, %r51;
	setp.lt.s32 	%p25, %r213, %r2;
	@%p25 bra 	$L__BB0_46;
	shl.b32 	%r215, %r51, 2;
	add.s32 	%r54, %r99, %r215;
	setp.eq.s32 	%p26, %r51, 0;
	mov.b32 	%r441, 0;
	@%p26 bra 	$L__BB0_31;
	ld.shared.u32 	%r441, [%r54+-4];
$L__BB0_31:
	setp.lt.u32 	%p27, %r2, 2;
	add.s32 	%r57, %r441, %r447;
	mov.b32 	%r444, 1;
	@%p27 bra 	$L__BB0_36;
	mov.b32 	%r444, 1;
	mov.u32 	%r442, %r2;
$L__BB0_33:
	shr.u32 	%r60, %r442, 1;
	bar.sync 	0;
	setp.ge.u32 	%p28, %r455, %r60;
	@%p28 bra 	$L__BB0_35;
	mul.lo.s32 	%r219, %r444, %r14;
	shl.b32 	%r220, %r219, 2;
	add.s32 	%r221, %r54, %r220;
	ld.shared.u32 	%r222, [%r221+-4];
	shl.b32 	%r223, %r444, 2;
	add.s32 	%r224, %r221, %r223;
	ld.shared.u32 	%r225, [%r224+-4];
	add.s32 	%r226, %r225, %r222;
	st.shared.u32 	[%r224+-4], %r226;
$L__BB0_35:
	shl.b32 	%r444, %r444, 1;
	setp.gt.u32 	%p29, %r442, 3;
	mov.u32 	%r442, %r60;
	@%p29 bra 	$L__BB0_33;
$L__BB0_36:
	setp.ne.s32 	%p30, %r455, 0;
	@%p30 bra 	$L__BB0_38;
	add.s32 	%r228, %r54, %r20;
	mov.b32 	%r229, 0;
	st.shared.u32 	[%r228+-4], %r229;
$L__BB0_38:
	@%p27 bra 	$L__BB0_43;
	mov.b32 	%r445, 1;
$L__BB0_40:
	shr.u32 	%r444, %r444, 1;
	bar.sync 	0;
	setp.ge.u32 	%p32, %r455, %r445;
	@%p32 bra 	$L__BB0_42;
	mul.lo.s32 	%r231, %r444, %r14;
	shl.b32 	%r232, %r231, 2;
	add.s32 	%r233, %r54, %r232;
	ld.shared.u32 	%r234, [%r233+-4];
	shl.b32 	%r235, %r444, 2;
	add.s32 	%r236, %r233, %r235;
	ld.shared.u32 	%r237, [%r236+-4];
	st.shared.u32 	[%r233+-4], %r237;
	add.s32 	%r238, %r237, %r234;
	st.shared.u32 	[%r236+-4], %r238;
$L__BB0_42:
	shl.b32 	%r445, %r445, 1;
	setp.lt.s32 	%p33, %r445, %r2;
	@%p33 bra 	$L__BB0_40;
$L__BB0_43:
	setp.lt.u32 	%p34, %r455, %r2;
	@%p34 bra 	$L__BB0_44;
	bra.uni 	$L__BB0_45;
$L__BB0_44:
	add.s32 	%r240, %r54, %r142;
	ld.shared.u32 	%r241, [%r240];
	add.s32 	%r242, %r57, %r241;
	st.shared.u32 	[%r240], %r242;
$L__BB0_45:
	bar.sync 	0;
	bra.uni 	$L__BB0_53;
$L__BB0_46:
	setp.ne.s32 	%p35, %r455, 0;
	setp.le.s32 	%p36, %r3, %r51;
	or.pred  	%p37, %p35, %p36;
	@%p37 bra 	$L__BB0_53;
	mul.lo.s32 	%r243, %r2, %r438;
	sub.s32 	%r244, %r3, %r243;
	and.b32  	%r67, %r244, 3;
	setp.eq.s32 	%p38, %r67, 0;
	mov.u32 	%r448, %r51;
	@%p38 bra 	$L__BB0_51;
	shl.b32 	%r245, %r51, 2;
	add.s32 	%r68, %r99, %r245;
	ld.shared.u32 	%r247, [%r68+-4];
	add.s32 	%r69, %r247, %r447;
	ld.shared.u32 	%r447, [%r68];
	st.shared.u32 	[%r68], %r69;
	add.s32 	%r448, %r51, 1;
	setp.eq.s32 	%p39, %r67, 1;
	@%p39 bra 	$L__BB0_51;
	add.s32 	%r72, %r69, %r447;
	ld.shared.u32 	%r447, [%r68+4];
	st.shared.u32 	[%r68+4], %r72;
	add.s32 	%r448, %r51, 2;
	setp.eq.s32 	%p40, %r67, 2;
	@%p40 bra 	$L__BB0_51;
	add.s32 	%r248, %r72, %r447;
	ld.shared.u32 	%r447, [%r68+8];
	st.shared.u32 	[%r68+8], %r248;
	add.s32 	%r448, %r51, 3;
$L__BB0_51:
	sub.s32 	%r250, %r243, %r3;
	setp.gt.u32 	%p41, %r250, -4;
	@%p41 bra 	$L__BB0_53;
$L__BB0_52:
	shl.b32 	%r251, %r448, 2;
	add.s32 	%r253, %r99, %r251;
	ld.shared.u32 	%r254, [%r253+-4];
	add.s32 	%r255, %r254, %r447;
	ld.shared.u32 	%r256, [%r253];
	st.shared.u32 	[%r253], %r255;
	add.s32 	%r257, %r255, %r256;
	ld.shared.u32 	%r258, [%r253+4];
	st.shared.u32 	[%r253+4], %r257;
	add.s32 	%r259, %r257, %r258;
	ld.shared.u32 	%r260, [%r253+8];
	st.shared.u32 	[%r253+8], %r259;
	add.s32 	%r261, %r259, %r260;
	ld.shared.u32 	%r447, [%r253+12];
	st.shared.u32 	[%r253+12], %r261;
	add.s32 	%r448, %r448, 4;
	setp.ne.s32 	%p42, %r448, %r3;
	@%p42 bra 	$L__BB0_52;
$L__BB0_53:
	setp.lt.s32 	%p43, %r440, %r3;
	add.s32 	%r438, %r438, 1;
	@%p43 bra 	$L__BB0_28;
$L__BB0_54:
	bar.sync 	0;
	bar.sync 	0;
	@%p44 bra 	$L__BB0_66;
	setp.lt.u32 	%p45, %r95, 8;
	mov.b32 	%r453, 0;
	@%p45 bra 	$L__BB0_58;
	mov.b32 	%r451, 0;
$L__BB0_57:
	.pragma "nounroll";
	shl.b32 	%r264, %r451, 2;
	add.s32 	%r265, %r26, %r264;
	ld.shared.u32 	%r266, [%r265];
	shr.s32 	%r267, %r266, %r428;
	and.b32  	%r268, %r267, %r13;
	shl.b32 	%r269, %r268, 2;
	add.s32 	%r271, %r99, %r269;
	ld.shared.u32 	%r272, [%r271];
	add.s32 	%r273, %r272, 1;
	st.shared.u32 	[%r271], %r273;
	shl.b32 	%r274, %r272, 2;
	add.s32 	%r275, %r430, %r274;
	st.shared.u32 	[%r275], %r266;
	ld.shared.u32 	%r276, [%r265+4];
	shr.s32 	%r277, %r276, %r428;
	and.b32  	%r278, %r277, %r13;
	shl.b32 	%r279, %r278, 2;
	add.s32 	%r280, %r99, %r279;
	ld.shared.u32 	%r281, [%r280];
	add.s32 	%r282, %r281, 1;
	st.shared.u32 	[%r280], %r282;
	shl.b32 	%r283, %r281, 2;
	add.s32 	%r284, %r430, %r283;
	st.shared.u32 	[%r284], %r276;
	ld.shared.u32 	%r285, [%r265+8];
	shr.s32 	%r286, %r285, %r428;
	and.b32  	%r287, %r286, %r13;
	shl.b32 	%r288, %r287, 2;
	add.s32 	%r289, %r99, %r288;
	ld.shared.u32 	%r290, [%r289];
	add.s32 	%r291, %r290, 1;
	st.shared.u32 	[%r289], %r291;
	shl.b32 	%r292, %r290, 2;
	add.s32 	%r293, %r430, %r292;
	st.shared.u32 	[%r293], %r285;
	ld.shared.u32 	%r294, [%r265+12];
	shr.s32 	%r295, %r294, %r428;
	and.b32  	%r296, %r295, %r13;
	shl.b32 	%r297, %r296, 2;
	add.s32 	%r298, %r99, %r297;
	ld.shared.u32 	%r299, [%r298];
	add.s32 	%r300, %r299, 1;
	st.shared.u32 	[%r298], %r300;
	shl.b32 	%r301, %r299, 2;
	add.s32 	%r302, %r430, %r301;
	st.shared.u32 	[%r302], %r294;
	ld.shared.u32 	%r303, [%r265+16];
	shr.s32 	%r304, %r303, %r428;
	and.b32  	%r305, %r304, %r13;
	shl.b32 	%r306, %r305, 2;
	add.s32 	%r307, %r99, %r306;
	ld.shared.u32 	%r308, [%r307];
	add.s32 	%r309, %r308, 1;
	st.shared.u32 	[%r307], %r309;
	shl.b32 	%r310, %r308, 2;
	add.s32 	%r311, %r430, %r310;
	st.shared.u32 	[%r311], %r303;
	ld.shared.u32 	%r312, [%r265+20];
	shr.s32 	%r313, %r312, %r428;
	and.b32  	%r314, %r313, %r13;
	shl.b32 	%r315, %r314, 2;
	add.s32 	%r316, %r99, %r315;
	ld.shared.u32 	%r317, [%r316];
	add.s32 	%r318, %r317, 1;
	st.shared.u32 	[%r316], %r318;
	shl.b32 	%r319, %r317, 2;
	add.s32 	%r320, %r430, %r319;
	st.shared.u32 	[%r320], %r312;
	ld.shared.u32 	%r321, [%r265+24];
	shr.s32 	%r322, %r321, %r428;
	and.b32  	%r323, %r322, %r13;
	shl.b32 	%r324, %r323, 2;
	add.s32 	%r325, %r99, %r324;
	ld.shared.u32 	%r326, [%r325];
	add.s32 	%r327, %r326, 1;
	st.shared.u32 	[%r325], %r327;
	shl.b32 	%r328, %r326, 2;
	add.s32 	%r329, %r430, %r328;
	st.shared.u32 	[%r329], %r321;
	ld.shared.u32 	%r330, [%r265+28];
	shr.s32 	%r331, %r330, %r428;
	and.b32  	%r332, %r331, %r13;
	shl.b32 	%r333, %r332, 2;
	add.s32 	%r334, %r99, %r333;
	ld.shared.u32 	%r335, [%r334];
	add.s32 	%r336, %r335, 1;
	st.shared.u32 	[%r334], %r336;
	shl.b32 	%r337, %r335, 2;
	add.s32 	%r338, %r430, %r337;
	st.shared.u32 	[%r338], %r330;
	add.s32 	%r451, %r451, 8;
	and.b32  	%r453, %r95, 2147483640;
	setp.ne.s32 	%p46, %r451, %r453;
	@%p46 bra 	$L__BB0_57;
$L__BB0_58:
	setp.eq.s32 	%p47, %r18, 0;
	@%p47 bra 	$L__BB0_66;
	add.s32 	%r339, %r18, -1;
	setp.lt.u32 	%p48, %r339, 3;
	@%p48 bra 	$L__BB0_61;
	shl.b32 	%r340, %r453, 2;
	add.s32 	%r341, %r26, %r340;
	ld.shared.u32 	%r342, [%r341];
	shr.s32 	%r343, %r342, %r428;
	and.b32  	%r344, %r343, %r13;
	shl.b32 	%r345, %r344, 2;
	add.s32 	%r347, %r99, %r345;
	ld.shared.u32 	%r348, [%r347];
	add.s32 	%r349, %r348, 1;
	st.shared.u32 	[%r347], %r349;
	shl.b32 	%r350, %r348, 2;
	add.s32 	%r351, %r430, %r350;
	st.shared.u32 	[%r351], %r342;
	ld.shared.u32 	%r352, [%r341+4];
	shr.s32 	%r353, %r352, %r428;
	and.b32  	%r354, %r353, %r13;
	shl.b32 	%r355, %r354, 2;
	add.s32 	%r356, %r99, %r355;
	ld.shared.u32 	%r357, [%r356];
	add.s32 	%r358, %r357, 1;
	st.shared.u32 	[%r356], %r358;
	shl.b32 	%r359, %r357, 2;
	add.s32 	%r360, %r430, %r359;
	st.shared.u32 	[%r360], %r352;
	ld.shared.u32 	%r361, [%r341+8];
	shr.s32 	%r362, %r361, %r428;
	and.b32  	%r363, %r362, %r13;
	shl.b32 	%r364, %r363, 2;
	add.s32 	%r365, %r99, %r364;
	ld.shared.u32 	%r366, [%r365];
	add.s32 	%r367, %r366, 1;
	st.shared.u32 	[%r365], %r367;
	shl.b32 	%r368, %r366, 2;
	add.s32 	%r369, %r430, %r368;
	st.shared.u32 	[%r369], %r361;
	ld.shared.u32 	%r370, [%r341+12];
	shr.s32 	%r371, %r370, %r428;
	and.b32  	%r372, %r371, %r13;
	shl.b32 	%r373, %r372, 2;
	add.s32 	%r374, %r99, %r373;
	ld.shared.u32 	%r375, [%r374];
	add.s32 	%r376, %r375, 1;
	st.shared.u32 	[%r374], %r376;
	shl.b32 	%r377, %r375, 2;
	add.s32 	%r378, %r430, %r377;
	st.shared.u32 	[%r378], %r370;
	add.s32 	%r453, %r453, 4;
$L__BB0_61:
	and.b32  	%r379, %r95, 3;
	setp.eq.s32 	%p49, %r379, 0;
	@%p49 bra 	$L__BB0_66;
	setp.eq.s32 	%p50, %r379, 1;
	@%p50 bra 	$L__BB0_64;
	shl.b32 	%r380, %r453, 2;
	add.s32 	%r381, %r26, %r380;
	ld.shared.u32 	%r382, [%r381];
	shr.s32 	%r383, %r382, %r428;
	and.b32  	%r384, %r383, %r13;
	shl.b32 	%r385, %r384, 2;
	add.s32 	%r387, %r99, %r385;
	ld.shared.u32 	%r388, [%r387];
	add.s32 	%r389, %r388, 1;
	st.shared.u32 	[%r387], %r389;
	shl.b32 	%r390, %r388, 2;
	add.s32 	%r391, %r430, %r390;
	st.shared.u32 	[%r391], %r382;
	ld.shared.u32 	%r392, [%r381+4];
	shr.s32 	%r393, %r392, %r428;
	and.b32  	%r394, %r393, %r13;
	shl.b32 	%r395, %r394, 2;
	add.s32 	%r396, %r99, %r395;
	ld.shared.u32 	%r397, [%r396];
	add.s32 	%r398, %r397, 1;
	st.shared.u32 	[%r396], %r398;
	shl.b32 	%r399, %r397, 2;
	add.s32 	%r400, %r430, %r399;
	st.shared.u32 	[%r400], %r392;
	add.s32 	%r453, %r453, 2;
$L__BB0_64:
	and.b32  	%r401, %r95, 1;
	setp.eq.b32 	%p51, %r401, 1;
	not.pred 	%p52, %p51;
	@%p52 bra 	$L__BB0_66;
	shl.b32 	%r402, %r453, 2;
	add.s32 	%r403, %r26, %r402;
	ld.shared.u32 	%r404, [%r403];
	shr.s32 	%r405, %r404, %r428;
	and.b32  	%r406, %r405, %r13;
	shl.b32 	%r407, %r406, 2;
	add.s32 	%r409, %r99, %r407;
	ld.shared.u32 	%r410, [%r409];
	add.s32 	%r411, %r410, 1;
	st.shared.u32 	[%r409], %r411;
	shl.b32 	%r412, %r410, 2;
	add.s32 	%r413, %r430, %r412;
	st.shared.u32 	[%r413], %r404;
$L__BB0_66:
	bar.sync 	0;
	add.s32 	%r428, %r428, %r96;
	setp.lt.u32 	%p53, %r428, 32;
	mov.u32 	%r429, %r26;
	@%p53 bra 	$L__BB0_6;
	bra.uni 	$L__BB0_18;
$L__BB0_67:
	mul.wide.u32 	%rd9, %r426, 4;
	add.s64 	%rd10, %rd1, %rd9;
	ld.global.f32 	%f2, [%rd10];
	shl.b32 	%r114, %r426, 2;
	add.s32 	%r115, %r430, %r114;
	st.shared.f32 	[%r115], %f2;
	add.s32 	%r116, %r429, %r114;
	mov.b32 	%r117, 0;
	st.shared.u32 	[%r116], %r117;
	add.s32 	%r118, %r426, %r2;
	mul.wide.u32 	%rd11, %r118, 4;
	add.s64 	%rd12, %rd1, %rd11;
	ld.global.f32 	%f3, [%rd12];
	shl.b32 	%r119, %r2, 2;
	add.s32 	%r120, %r115, %r119;
	st.shared.f32 	[%r120], %f3;
	add.s32 	%r121, %r116, %r119;
	st.shared.u32 	[%r121], %r117;
	add.s32 	%r122, %r118, %r2;
	mul.wide.u32 	%rd13, %r122, 4;
	add.s64 	%rd14, %rd1, %rd13;
	ld.global.f32 	%f4, [%rd14];
	add.s32 	%r123, %r120, %r119;
	st.shared.f32 	[%r123], %f4;
	add.s32 	%r124, %r121, %r119;
	st.shared.u32 	[%r124], %r117;
	add.s32 	%r125, %r122, %r2;
	mul.wide.u32 	%rd15, %r125, 4;
	add.s64 	%rd16, %rd1, %rd15;
	ld.global.f32 	%f5, [%rd16];
	add.s32 	%r126, %r123, %r119;
	st.shared.f32 	[%r126], %f5;
	add.s32 	%r127, %r124, %r119;
	st.shared.u32 	[%r127], %r117;
	add.s32 	%r426, %r125, %r2;
	setp.lt.s32 	%p7, %r426, %r95;
	@%p7 bra 	$L__BB0_67;
	bra.uni 	$L__BB0_5;
$L__BB0_68:
	shl.b32 	%r179, %r436, 2;
	add.s32 	%r180, %r26, %r179;
	ld.shared.u32 	%r181, [%r180];
	shr.s32 	%r182, %r181, %r428;
	and.b32  	%r183, %r182, %r13;
	shl.b32 	%r184, %r183, 2;
	add.s32 	%r186, %r99, %r184;
	atom.shared.add.u32 	%r187, [%r186], 1;
	add.s32 	%r188, %r180, %r20;
	ld.shared.u32 	%r189, [%r188];
	shr.s32 	%r190, %r189, %r428;
	and.b32  	%r191, %r190, %r13;
	shl.b32 	%r192, %r191, 2;
	add.s32 	%r193, %r99, %r192;
	atom.shared.add.u32 	%r194, [%r193], 1;
	add.s32 	%r195, %r188, %r20;
	ld.shared.u32 	%r196, [%r195];
	shr.s32 	%r197, %r196, %r428;
	and.b32  	%r198, %r197, %r13;
	shl.b32 	%r199, %r198, 2;
	add.s32 	%r200, %r99, %r199;
	atom.shared.add.u32 	%r201, [%r200], 1;
	add.s32 	%r202, %r195, %r20;
	ld.shared.u32 	%r203, [%r202];
	shr.s32 	%r204, %r203, %r428;
	and.b32  	%r205, %r204, %r13;
	shl.b32 	%r206, %r205, 2;
	add.s32 	%r207, %r99, %r206;
	atom.shared.add.u32 	%r208, [%r207], 1;
	add.s32 	%r436, %r20, %r436;
	setp.lt.s32 	%p23, %r436, %r95;
	@%p23 bra 	$L__BB0_68;
	bra.uni 	$L__BB0_26;

}


// ===== COMPILED SASS (sm_100) =====

	.target	sm_100

	.elftype	@"ET_EXEC"


//--------------------- .note.nv.tkinfo           --------------------------
	.section	.note.nv.tkinfo,"",@"SHT_NOTE"
	.sectionflags	@"SHF_NOTE_NV_TKINFO"
	.tkinfo
        /*0018*/ 	.word	0x00000002
        /*0030*/ 	.string	""
        /*0030*/ 	.string	"ptxas"
        /*0030*/ 	.string	"Cuda compilation tools, release 13.0, V13.0.88"
        /*0030*/ 	.string	"Build cuda_13.0.r13.0/compiler.36424714_0"
        /*0030*/ 	.string	"-arch sm_100 -m 64 "



//--------------------- .note.nv.cuinfo           --------------------------
	.section	.note.nv.cuinfo,"",@"SHT_NOTE"
	.sectionflags	@"SHF_NOTE_NV_CUINFO"
        /*0018*/ 	.short	0x0002
        /*001a*/ 	.short	0x0064
        /*001c*/ 	.short	0x0082
	.zero		2


//--------------------- .nv.info                  --------------------------
	.section	.nv.info,"",@"SHT_CUDA_INFO"
	.align	4


	//----- nvinfo : EIATTR_REGCOUNT
	.align		4
        /*0000*/ 	.byte	0x04, 0x2f
        /*0002*/ 	.short	(.L_1 - .L_0)
	.align		4
.L_0:
        /*0004*/ 	.word	index@(_Z9radixSortPfii)
        /*0008*/ 	.word	0x00000020


	//----- nvinfo : EIATTR_FRAME_SIZE
	.align		4
.L_1:
        /*000c*/ 	.byte	0x04, 0x11
        /*000e*/ 	.short	(.L_3 - .L_2)
	.align		4
.L_2:
        /*0010*/ 	.word	index@(_Z9radixSortPfii)
        /*0014*/ 	.word	0x00000000


	//----- nvinfo : EIATTR_MIN_STACK_SIZE
	.align		4
.L_3:
        /*0018*/ 	.byte	0x04, 0x12
        /*001a*/ 	.short	(.L_5 - .L_4)
	.align		4
.L_4:
        /*001c*/ 	.word	index@(_Z9radixSortPfii)
        /*0020*/ 	.word	0x00000000
.L_5:


//--------------------- .nv.compat                --------------------------
	.section	.nv.compat,"",@"SHT_CUDA_COMPAT_INFO"
	.align	4
        /*0000*/ 	.byte	0x02, 0x09, 0x00, 0x00, 0x02, 0x02, 0x01, 0x00, 0x02, 0x05, 0x05, 0x00, 0x03, 0x07, 0x01, 0x01
        /*0010*/ 	.byte	0x02, 0x03, 0x00, 0x00, 0x02, 0x06, 0x01, 0x00, 0x04, 0x0b, 0x08, 0x00, 0x09, 0x00, 0x00, 0x00
        /*0020*/ 	.byte	0x00, 0x00, 0x00, 0x00


//--------------------- .nv.info._Z9radixSortPfii --------------------------
	.section	.nv.info._Z9radixSortPfii,"",@"SHT_CUDA_INFO"
	.sectionflags	@""
	.align	4


	//----- nvinfo : EIATTR_CUDA_API_VERSION
	.align		4
        /*0000*/ 	.byte	0x04, 0x37
        /*0002*/ 	.short	(.L_7 - .L_6)
.L_6:
        /*0004*/ 	.word	0x00000082


	//----- nvinfo : EIATTR_KPARAM_INFO
	.align		4
.L_7:
        /*0008*/ 	.byte	0x04, 0x17
        /*000a*/ 	.short	(.L_9 - .L_8)
.L_8:
        /*000c*/ 	.word	0x00000000
        /*0010*/ 	.short	0x0002
        /*0012*/ 	.short	0x000c
        /*0014*/ 	.byte	0x00, 0xf0, 0x11, 0x00


	//----- nvinfo : EIATTR_KPARAM_INFO
	.align		4
.L_9:
        /*0018*/ 	.byte	0x04, 0x17
        /*001a*/ 	.short	(.L_11 - .L_10)
.L_10:
        /*001c*/ 	.word	0x00000000
        /*0020*/ 	.short	0x0001
        /*0022*/ 	.short	0x0008
        /*0024*/ 	.byte	0x00, 0xf0, 0x11, 0x00


	//----- nvinfo : EIATTR_KPARAM_INFO
	.align		4
.L_11:
        /*0028*/ 	.byte	0x04, 0x17
        /*002a*/ 	.short	(.L_13 - .L_12)
.L_12:
        /*002c*/ 	.word	0x00000000
        /*0030*/ 	.short	0x0000
        /*0032*/ 	.short	0x0000
        /*0034*/ 	.byte	0x00, 0xf5, 0x21, 0x00


	//----- nvinfo : EIATTR_SPARSE_MMA_MASK
	.align		4
.L_13:
        /*0038*/ 	.byte	0x03, 0x50
        /*003a*/ 	.short	0x0000


	//----- nvinfo : EIATTR_MAXREG_COUNT
	.align		4
        /*003c*/ 	.byte	0x03, 0x1b
        /*003e*/ 	.short	0x00ff


	//----- nvinfo : EIATTR_NUM_BARRIERS
	.align		4
        /*0040*/ 	.byte	0x02, 0x4c
        /*0042*/ 	.byte	0x01
	.zero		1


	//----- nvinfo : EIATTR_MERCURY_ISA_VERSION
	.align		4
        /*0044*/ 	.byte	0x03, 0x5f
        /*0046*/ 	.short	0x0101


	//----- nvinfo : EIATTR_VRC_CTA_INIT_COUNT
	.align		4
        /*0048*/ 	.byte	0x02, 0x4a
	.zero		1
	.zero		1


	//----- nvinfo : EIATTR_EXIT_INSTR_OFFSETS
	.align		4
        /*004c*/ 	.byte	0x04, 0x1c
        /*004e*/ 	.short	(.L_15 - .L_14)


	//   ....[0]....
.L_14:
        /*0050*/ 	.word	0x000027d0


	//   ....[1]....
        /*0054*/ 	.word	0x00002910


	//   ....[2]....
        /*0058*/ 	.word	0x00002a80


	//----- nvinfo : EIATTR_CRS_STACK_SIZE
	.align		4
.L_15:
        /*005c*/ 	.byte	0x04, 0x1e
        /*005e*/ 	.short	(.L_17 - .L_16)
.L_16:
        /*0060*/ 	.word	0x00000000


	//----- nvinfo : EIATTR_CBANK_PARAM_SIZE
	.align		4
.L_17:
        /*0064*/ 	.byte	0x03, 0x19
        /*0066*/ 	.short	0x0010


	//----- nvinfo : EIATTR_PARAM_CBANK
	.align		4
        /*0068*/ 	.byte	0x04, 0x0a
        /*006a*/ 	.short	(.L_19 - .L_18)
	.align		4
.L_18:
        /*006c*/ 	.word	index@(.nv.constant0._Z9radixSortPfii)
        /*0070*/ 	.short	0x0380
        /*0072*/ 	.short	0x0010


	//----- nvinfo : EIATTR_SW_WAR
	.align		4
.L_19:
        /*0074*/ 	.byte	0x04, 0x36
        /*0076*/ 	.short	(.L_21 - .L_20)
.L_20:
        /*0078*/ 	.word	0x00000008
.L_21:


//--------------------- .nv.callgraph             --------------------------
	.section	.nv.callgraph,"",@"SHT_CUDA_CALLGRAPH"
	.align	4
	.sectionentsize	8
	.align		4
        /*0000*/ 	.word	0x00000000
	.align		4
        /*0004*/ 	.word	0xffffffff
	.align		4
        /*0008*/ 	.word	0x00000000
	.align		4
        /*000c*/ 	.word	0xfffffffe
	.align		4
        /*0010*/ 	.word	0x00000000
	.align		4
        /*0014*/ 	.word	0xfffffffd
	.align		4
        /*0018*/ 	.word	0x00000000
	.align		4
        /*001c*/ 	.word	0xfffffffc


//--------------------- .text._Z9radixSortPfii    --------------------------
	.section	.text._Z9radixSortPfii,"ax",@progbits
	.align	128
        .global         _Z9radixSortPfii
        .type           _Z9radixSortPfii,@function
        .size           _Z9radixSortPfii,(.L_x_42 - _Z9radixSortPfii)
        .other          _Z9radixSortPfii,@"STO_CUDA_ENTRY STV_DEFAULT"
_Z9radixSortPfii:
.text._Z9radixSortPfii:
[----:B------:R-:W-:Y:S01]  /*0000*/  LDC R1, c[0x0][0x37c] ;  /* 0x0000df00ff017b82 */ /* 0x000fe20000000800 */
[----:B------:R-:W0:Y:S07]  /*0010*/  S2R R3, SR_TID.X ;  /* 0x0000000000037919 */ /* 0x000e2e0000002100 */
[----:B------:R-:W1:Y:S01]  /*0020*/  S2UR UR5, SR_CgaCtaId ;  /* 0x00000000000579c3 */ /* 0x000e620000008800 */
[----:B------:R-:W-:Y:S01]  /*0030*/  UMOV UR4, 0x400 ;  /* 0x0000040000047882 */ /* 0x000fe20000000000 */
[----:B------:R-:W-:Y:S01]  /*0040*/  IMAD.MOV.U32 R2, RZ, RZ, 0x1 ;  /* 0x00000001ff027424 */ /* 0x000fe200078e00ff */
[----:B------:R-:W2:Y:S01]  /*0050*/  LDCU.64 UR10, c[0x0][0x358] ;  /* 0x00006b00ff0a77ac */ /* 0x000ea20008000a00 */
[----:B------:R-:W-:Y:S04]  /*0060*/  BSSY.RECONVERGENT B0, `(.L_x_0) ;  /* 0x0000058000007945 */ /* 0x000fe80003800200 */
[----:B------:R-:W0:Y:S08]  /*0070*/  LDC.64 R8, c[0x0][0x388] ;  /* 0x0000e200ff087b82 */ /* 0x000e300000000a00 */
[----:B------:R-:W3:Y:S01]  /*0080*/  LDC R0, c[0x0][0x360] ;  /* 0x0000d800ff007b82 */ /* 0x000ee20000000800 */
[----:B-1----:R-:W-:-:S06]  /*0090*/  ULEA UR4, UR5, UR4, 0x18 ;  /* 0x0000000405047291 */ /* 0x002fcc000f8ec0ff */
[----:B------:R-:W-:Y:S01]  /*00a0*/  IMAD.U32 R4, RZ, RZ, UR4 ;  /* 0x00000004ff047e24 */ /* 0x000fe2000f8e00ff */
[----:B0-----:R-:W-:Y:S02]  /*00b0*/  ISETP.GE.AND P0, PT, R3, R8, PT ;  /* 0x000000080300720c */ /* 0x001fe40003f06270 */
[----:B------:R-:W-:-:S05]  /*00c0*/  SHF.L.U32 R2, R2, R9, RZ ;  /* 0x0000000902027219 */ /* 0x000fca00000006ff */
[----:B------:R-:W-:-:S05]  /*00d0*/  IMAD R6, R2, 0x4, R4 ;  /* 0x0000000402067824 */ /* 0x000fca00078e0204 */
[----:B------:R-:W-:Y:S01]  /*00e0*/  LEA R12, R8, R6, 0x2 ;  /* 0x00000006080c7211 */ /* 0x000fe200078e10ff */
[----:B--23--:R-:W-:Y:S06]  /*00f0*/  @P0 BRA `(.L_x_1) ;  /* 0x0000000400380947 */ /* 0x00cfec0003800000 */
[----:B------:R-:W0:Y:S01]  /*0100*/  I2F.U32.RP R9, R0 ;  /* 0x0000000000097306 */ /* 0x000e220000209000 */
[----:B------:R-:W-:Y:S01]  /*0110*/  IMAD.IADD R5, R3, 0x1, R0 ;  /* 0x0000000103057824 */ /* 0x000fe200078e0200 */
[----:B------:R-:W-:Y:S01]  /*0120*/  ISETP.NE.U32.AND P2, PT, R0, RZ, PT ;  /* 0x000000ff0000720c */ /* 0x000fe20003f45070 */
[----:B------:R-:W-:Y:S03]  /*0130*/  BSSY.RECONVERGENT B1, `(.L_x_2) ;  /* 0x000002b000017945 */ /* 0x000fe60003800200 */
[CC--:B------:R-:W-:Y:S02]  /*0140*/  ISETP.GE.U32.AND P0, PT, R5.reuse, R8.reuse, PT ;  /* 0x000000080500720c */ /* 0x0c0fe40003f06070 */
[----:B------:R-:W-:Y:S02]  /*0150*/  VIMNMX.U32 R14, PT, PT, R5, R8, !PT ;  /* 0x00000008050e7248 */ /* 0x000fe40007fe0000 */
[----:B------:R-:W-:-:S04]  /*0160*/  SEL R7, RZ, 0x1, P0 ;  /* 0x00000001ff077807 */ /* 0x000fc80000000000 */
[----:B------:R-:W-:Y:S01]  /*0170*/  IADD3 R5, PT, PT, R14, -R5, -R7 ;  /* 0x800000050e057210 */ /* 0x000fe20007ffe807 */
[----:B0-----:R-:W0:Y:S02]  /*0180*/  MUFU.RCP R9, R9 ;  /* 0x0000000900097308 */ /* 0x001e240000001000 */
[----:B0-----:R-:W-:-:S06]  /*0190*/  VIADD R10, R9, 0xffffffe ;  /* 0x0ffffffe090a7836 */ /* 0x001fcc0000000000 */
[----:B------:R0:W1:Y:S02]  /*01a0*/  F2I.FTZ.U32.TRUNC.NTZ R11, R10 ;  /* 0x0000000a000b7305 */ /* 0x000064000021f000 */
[----:B0-----:R-:W-:Y:S02]  /*01b0*/  HFMA2 R10, -RZ, RZ, 0, 0 ;  /* 0x00000000ff0a7431 */ /* 0x001fe400000001ff */
[----:B-1----:R-:W-:-:S04]  /*01c0*/  IMAD.MOV R13, RZ, RZ, -R11 ;  /* 0x000000ffff0d7224 */ /* 0x002fc800078e0a0b */
[----:B------:R-:W-:-:S04]  /*01d0*/  IMAD R13, R13, R0, RZ ;  /* 0x000000000d0d7224 */ /* 0x000fc800078e02ff */
[----:B------:R-:W-:Y:S02]  /*01e0*/  IMAD.HI.U32 R16, R11, R13, R10 ;  /* 0x0000000d0b107227 */ /* 0x000fe400078e000a */
[----:B------:R-:W0:Y:S04]  /*01f0*/  LDC.64 R10, c[0x0][0x380] ;  /* 0x0000e000ff0a7b82 */ /* 0x000e280000000a00 */
[----:B------:R-:W-:-:S04]  /*0200*/  IMAD.HI.U32 R16, R16, R5, RZ ;  /* 0x0000000510107227 */ /* 0x000fc800078e00ff */
[----:B------:R-:W-:-:S04]  /*0210*/  IMAD.MOV R9, RZ, RZ, -R16 ;  /* 0x000000ffff097224 */ /* 0x000fc800078e0a10 */
[----:B------:R-:W-:-:S05]  /*0220*/  IMAD R5, R0, R9, R5 ;  /* 0x0000000900057224 */ /* 0x000fca00078e0205 */
[----:B------:R-:W-:-:S13]  /*0230*/  ISETP.GE.U32.AND P0, PT, R5, R0, PT ;  /* 0x000000000500720c */ /* 0x000fda0003f06070 */
[----:B------:R-:W-:Y:S02]  /*0240*/  @P0 IMAD.IADD R5, R5, 0x1, -R0 ;  /* 0x0000000105050824 */ /* 0x000fe400078e0a00 */
[----:B------:R-:W-:-:S03]  /*0250*/  @P0 VIADD R16, R16, 0x1 ;  /* 0x0000000110100836 */ /* 0x000fc60000000000 */
[----:B------:R-:W-:-:S13]  /*0260*/  ISETP.GE.U32.AND P1, PT, R5, R0, PT ;  /* 0x000000000500720c */ /* 0x000fda0003f26070 */
[----:B------:R-:W-:Y:S02]  /*0270*/  @P1 IADD3 R16, PT, PT, R16, 0x1, RZ ;  /* 0x0000000110101810 */ /* 0x000fe40007ffe0ff */
[----:B------:R-:W-:-:S05]  /*0280*/  @!P2 LOP3.LUT R16, RZ, R0, RZ, 0x33, !PT ;  /* 0x00000000ff10a212 */ /* 0x000fca00078e33ff */
[----:B------:R-:W-:-:S05]  /*0290*/  IMAD.IADD R7, R7, 0x1, R16 ;  /* 0x0000000107077824 */ /* 0x000fca00078e0210 */
[C---:B------:R-:W-:Y:S02]  /*02a0*/  LOP3.LUT R5, R7.reuse, 0x3, RZ, 0xc0, !PT ;  /* 0x0000000307057812 */ /* 0x040fe400078ec0ff */
[----:B------:R-:W-:Y:S02]  /*02b0*/  ISETP.GE.U32.AND P1, PT, R7, 0x3, PT ;  /* 0x000000030700780c */ /* 0x000fe40003f26070 */
[----:B------:R-:W-:Y:S01]  /*02c0*/  ISETP.NE.AND P0, PT, R5, 0x3, PT ;  /* 0x000000030500780c */ /* 0x000fe20003f05270 */
[----:B------:R-:W-:-:S12]  /*02d0*/  IMAD.MOV.U32 R5, RZ, RZ, R3 ;  /* 0x000000ffff057224 */ /* 0x000fd800078e0003 */
[----:B0-----:R-:W-:Y:S05]  /*02e0*/  @!P0 BRA `(.L_x_3) ;  /* 0x00000000003c8947 */ /* 0x001fea0003800000 */
[----:B------:R-:W0:Y:S01]  /*02f0*/  LDC.64 R14, c[0x0][0x380] ;  /* 0x0000e000ff0e7b82 */ /* 0x000e220000000a00 */
[----:B------:R-:W-:Y:S01]  /*0300*/  VIADD R7, R7, 0x1 ;  /* 0x0000000107077836 */ /* 0x000fe20000000000 */
[----:B------:R-:W-:Y:S01]  /*0310*/  MOV R9, RZ ;  /* 0x000000ff00097202 */ /* 0x000fe20000000f00 */
[----:B------:R-:W-:-:S03]  /*0320*/  IMAD.MOV.U32 R5, RZ, RZ, R3 ;  /* 0x000000ffff057224 */ /* 0x000fc600078e0003 */
[----:B------:R-:W-:-:S07]  /*0330*/  LOP3.LUT R18, R7, 0x3, RZ, 0xc0, !PT ;  /* 0x0000000307127812 */ /* 0x000fce00078ec0ff */
.L_x_4:
[----:B01----:R-:W-:-:S06]  /*0340*/  IMAD.WIDE.U32 R16, R5, 0x4, R14 ;  /* 0x0000000405107825 */ /* 0x003fcc00078e000e */
[----:B------:R-:W2:Y:S01]  /*0350*/  LDG.E R16, desc[UR10][R16.64] ;  /* 0x0000000a10107981 */ /* 0x000ea2000c1e1900 */
[----:B------:R-:W-:Y:S01]  /*0360*/  IMAD R7, R5, 0x4, R6 ;  /* 0x0000000405077824 */ /* 0x000fe200078e0206 */
[----:B------:R-:W-:Y:S01]  /*0370*/  IADD3 R9, PT, PT, R9, 0x1, RZ ;  /* 0x0000000109097810 */ /* 0x000fe20007ffe0ff */
[----:B------:R-:W-:Y:S02]  /*0380*/  IMAD R13, R5, 0x4, R12 ;  /* 0x00000004050d7824 */ /* 0x000fe400078e020c */
[----:B------:R-:W-:Y:S01]  /*0390*/  IMAD.IADD R5, R0, 0x1, R5 ;  /* 0x0000000100057824 */ /* 0x000fe200078e0205 */
[----:B------:R-:W-:Y:S01]  /*03a0*/  ISETP.NE.AND P0, PT, R9, R18, PT ;  /* 0x000000120900720c */ /* 0x000fe20003f05270 */
[----:B--2---:R1:W-:Y:S04]  /*03b0*/  STS [R7], R16 ;  /* 0x0000001007007388 */ /* 0x0043e80000000800 */
[----:B------:R1:W-:Y:S08]  /*03c0*/  STS [R13], RZ ;  /* 0x000000ff0d007388 */ /* 0x0003f00000000800 */
[----:B------:R-:W-:Y:S05]  /*03d0*/  @P0 BRA `(.L_x_4) ;  /* 0xfffffffc00d80947 */ /* 0x000fea000383ffff */
.L_x_3:
[----:B------:R-:W-:Y:S05]  /*03e0*/  BSYNC.RECONVERGENT B1 ;  /* 0x0000000000017941 */ /* 0x000fea0003800200 */
.L_x_2:
[----:B------:R-:W-:Y:S05]  /*03f0*/  @!P1 BRA `(.L_x_1) ;  /* 0x0000000000789947 */ /* 0x000fea0003800000 */
.L_x_5:
[----:B------:R-:W-:Y:S02]  /*0400*/  IMAD.IADD R19, R0, 0x1, R5 ;  /* 0x0000000100137824 */ /* 0x000fe400078e0205 */
[----:B0-----:R-:W-:-:S04]  /*0410*/  IMAD.WIDE.U32 R20, R5, 0x4, R10 ;  /* 0x0000000405147825 */ /* 0x001fc800078e000a */
[C---:B------:R-:W-:Y:S02]  /*0420*/  IMAD.IADD R15, R19.reuse, 0x1, R0 ;  /* 0x00000001130f7824 */ /* 0x040fe400078e0200 */
[--C-:B------:R-:W-:Y:S01]  /*0430*/  IMAD.WIDE.U32 R18, R19, 0x4, R10.reuse ;  /* 0x0000000413127825 */ /* 0x100fe200078e000a */
[----:B------:R0:W2:Y:S02]  /*0440*/  LDG.E R20, desc[UR10][R20.64] ;  /* 0x0000000a14147981 */ /* 0x0000a4000c1e1900 */
[C---:B-1----:R-:W-:Y:S01]  /*0450*/  IADD3 R7, PT, PT, R15.reuse, R0, RZ ;  /* 0x000000000f077210 */ /* 0x042fe20007ffe0ff */
[--C-:B------:R-:W-:Y:S02]  /*0460*/  IMAD.WIDE.U32 R14, R15, 0x4, R10.reuse ;  /* 0x000000040f0e7825 */ /* 0x100fe400078e000a */
[----:B------:R-:W3:Y:S02]  /*0470*/  LDG.E R18, desc[UR10][R18.64] ;  /* 0x0000000a12127981 */ /* 0x000ee4000c1e1900 */
[----:B------:R-:W-:-:S02]  /*0480*/  IMAD.WIDE.U32 R16, R7, 0x4, R10 ;  /* 0x0000000407107825 */ /* 0x000fc400078e000a */
[----:B------:R1:W4:Y:S04]  /*0490*/  LDG.E R14, desc[UR10][R14.64] ;  /* 0x0000000a0e0e7981 */ /* 0x000328000c1e1900 */
[----:B------:R5:W4:Y:S01]  /*04a0*/  LDG.E R16, desc[UR10][R16.64] ;  /* 0x0000000a10107981 */ /* 0x000b22000c1e1900 */
[C---:B------:R-:W-:Y:S02]  /*04b0*/  IMAD R27, R5.reuse, 0x4, R12 ;  /* 0x00000004051b7824 */ /* 0x040fe400078e020c */
[----:B------:R-:W-:Y:S02]  /*04c0*/  IMAD R25, R5, 0x4, R6 ;  /* 0x0000000405197824 */ /* 0x000fe400078e0206 */
[----:B------:R-:W-:Y:S01]  /*04d0*/  IMAD.IADD R5, R7, 0x1, R0 ;  /* 0x0000000107057824 */ /* 0x000fe200078e0200 */
[C---:B------:R-:W-:Y:S01]  /*04e0*/  LEA R13, R0.reuse, R27, 0x2 ;  /* 0x0000001b000d7211 */ /* 0x040fe200078e10ff */
[----:B------:R-:W-:-:S03]  /*04f0*/  IMAD R9, R0, 0x4, R25 ;  /* 0x0000000400097824 */ /* 0x000fc600078e0219 */
[----:B------:R-:W-:Y:S01]  /*0500*/  ISETP.GE.AND P0, PT, R5, R8, PT ;  /* 0x000000080500720c */ /* 0x000fe20003f06270 */
[C---:B0-----:R-:W-:Y:S02]  /*0510*/  IMAD R21, R0.reuse, 0x4, R9 ;  /* 0x0000000400157824 */ /* 0x041fe400078e0209 */
[C---:B------:R-:W-:Y:S02]  /*0520*/  IMAD R23, R0.reuse, 0x4, R13 ;  /* 0x0000000400177824 */ /* 0x040fe400078e020d */
[----:B-1----:R-:W-:-:S03]  /*0530*/  IMAD R15, R0, 0x4, R21 ;  /* 0x00000004000f7824 */ /* 0x002fc600078e0215 */
[----:B-----5:R-:W-:Y:S01]  /*0540*/  LEA R17, R0, R23, 0x2 ;  /* 0x0000001700117211 */ /* 0x020fe200078e10ff */
[----:B--2---:R0:W-:Y:S04]  /*0550*/  STS [R25], R20 ;  /* 0x0000001419007388 */ /* 0x0041e80000000800 */
[----:B------:R0:W-:Y:S04]  /*0560*/  STS [R27], RZ ;  /* 0x000000ff1b007388 */ /* 0x0001e80000000800 */
[----:B---3--:R0:W-:Y:S04]  /*0570*/  STS [R9], R18 ;  /* 0x0000001209007388 */ /* 0x0081e80000000800 */
[----:B------:R0:W-:Y:S04]  /*0580*/  STS [R13], RZ ;  /* 0x000000ff0d007388 */ /* 0x0001e80000000800 */
[----:B----4-:R0:W-:Y:S04]  /*0590*/  STS [R21], R14 ;  /* 0x0000000e15007388 */ /* 0x0101e80000000800 */
[----:B------:R0:W-:Y:S04]  /*05a0*/  STS [R23], RZ ;  /* 0x000000ff17007388 */ /* 0x0001e80000000800 */
[----:B------:R0:W-:Y:S04]  /*05b0*/  STS [R15], R16 ;  /* 0x000000100f007388 */ /* 0x0001e80000000800 */
[----:B------:R0:W-:Y:S01]  /*05c0*/  STS [R17], RZ ;  /* 0x000000ff11007388 */ /* 0x0001e20000000800 */
[----:B------:R-:W-:Y:S05]  /*05d0*/  @!P0 BRA `(.L_x_5) ;  /* 0xfffffffc00888947 */ /* 0x000fea000383ffff */
.L_x_1:
[----:B------:R-:W-:Y:S05]  /*05e0*/  BSYNC.RECONVERGENT B0 ;  /* 0x0000000000007941 */ /* 0x000fea0003800200 */
.L_x_0:
[----:B-1----:R-:W1:Y:S01]  /*05f0*/  I2F.U32.RP R7, R0 ;  /* 0x0000000000077306 */ /* 0x002e620000209000 */
[----:B------:R-:W-:Y:S01]  /*0600*/  IADD3 R5, PT, PT, R3, R0, RZ ;  /* 0x0000000003057210 */ /* 0x000fe20007ffe0ff */
[----:B------:R-:W-:-:S03]  /*0610*/  UMOV UR4, URZ ;  /* 0x000000ff00047c82 */ /* 0x000fc60008000000 */
[C---:B------:R-:W-:Y:S02]  /*0620*/  ISETP.GE.AND P1, PT, R5.reuse, R8, PT ;  /* 0x000000080500720c */ /* 0x040fe40003f26270 */
[C---:B------:R-:W-:Y:S02]  /*0630*/  ISETP.GE.AND P0, PT, R5.reuse, R2, PT ;  /* 0x000000020500720c */ /* 0x040fe40003f06270 */
[----:B0-----:R-:W-:Y:S02]  /*0640*/  VIMNMX R16, PT, PT, R5, R8, !PT ;  /* 0x0000000805107248 */ /* 0x001fe40007fe0100 */
[----:B------:R-:W-:Y:S02]  /*0650*/  SEL R13, RZ, 0x1, P1 ;  /* 0x00000001ff0d7807 */ /* 0x000fe40000800000 */
[----:B------:R-:W-:Y:S01]  /*0660*/  VIMNMX R14, PT, PT, R2, R5, !PT ;  /* 0x00000005020e7248 */ /* 0x000fe20007fe0100 */
[----:B-1----:R-:W0:Y:S01]  /*0670*/  MUFU.RCP R7, R7 ;  /* 0x0000000700077308 */ /* 0x002e220000001000 */
[----:B------:R-:W-:-:S04]  /*0680*/  ISETP.GT.AND P1, PT, R8, RZ, PT ;  /* 0x000000ff0800720c */ /* 0x000fc80003f24270 */
[----:B------:R-:W-:Y:S01]  /*0690*/  ISETP.EQ.AND P1, PT, R3, RZ, P1 ;  /* 0x000000ff0300720c */ /* 0x000fe20000f22270 */
[----:B0-----:R-:W-:Y:S01]  /*06a0*/  VIADD R10, R7, 0xffffffe ;  /* 0x0ffffffe070a7836 */ /* 0x001fe20000000000 */
[----:B------:R-:W-:-:S03]  /*06b0*/  SEL R7, RZ, 0x1, P0 ;  /* 0x00000001ff077807 */ /* 0x000fc60000000000 */
[----:B------:R0:W1:Y:S02]  /*06c0*/  F2I.FTZ.U32.TRUNC.NTZ R11, R10 ;  /* 0x0000000a000b7305 */ /* 0x000064000021f000 */
[----:B0-----:R-:W-:Y:S02]  /*06d0*/  IMAD.MOV.U32 R10, RZ, RZ, RZ ;  /* 0x000000ffff0a7224 */ /* 0x001fe400078e00ff */
[----:B-1----:R-:W-:-:S04]  /*06e0*/  IMAD.MOV R9, RZ, RZ, -R11 ;  /* 0x000000ffff097224 */ /* 0x002fc800078e0a0b */
[----:B------:R-:W-:-:S04]  /*06f0*/  IMAD R9, R9, R0, RZ ;  /* 0x0000000009097224 */ /* 0x000fc800078e02ff */
[----:B------:R-:W-:Y:S01]  /*0700*/  IMAD.HI.U32 R18, R11, R9, R10 ;  /* 0x000000090b127227 */ /* 0x000fe200078e000a */
[-C--:B------:R-:W-:Y:S02]  /*0710*/  IADD3 R11, PT, PT, R16, -R5.reuse, -R13 ;  /* 0x80000005100b7210 */ /* 0x080fe40007ffe80d */
[----:B------:R-:W-:-:S03]  /*0720*/  IADD3 R9, PT, PT, R14, -R5, -R7 ;  /* 0x800000050e097210 */ /* 0x000fc60007ffe807 */
[----:B------:R-:W-:-:S04]  /*0730*/  IMAD.HI.U32 R14, R18, R11, RZ ;  /* 0x0000000b120e7227 */ /* 0x000fc800078e00ff */
[----:B------:R-:W-:-:S04]  /*0740*/  IMAD.HI.U32 R10, R18, R9, RZ ;  /* 0x00000009120a7227 */ /* 0x000fc800078e00ff */
[----:B------:R-:W-:Y:S02]  /*0750*/  IMAD.MOV R16, RZ, RZ, -R14 ;  /* 0x000000ffff107224 */ /* 0x000fe400078e0a0e */
[----:B------:R-:W-:Y:S02]  /*0760*/  IMAD.MOV R15, RZ, RZ, -R10 ;  /* 0x000000ffff0f7224 */ /* 0x000fe400078e0a0a */
[C---:B------:R-:W-:Y:S02]  /*0770*/  IMAD R11, R0.reuse, R16, R11 ;  /* 0x00000010000b7224 */ /* 0x040fe400078e020b */
[----:B------:R-:W-:-:S03]  /*0780*/  IMAD R9, R0, R15, R9 ;  /* 0x0000000f00097224 */ /* 0x000fc600078e0209 */
[-C--:B------:R-:W-:Y:S02]  /*0790*/  ISETP.GE.U32.AND P3, PT, R11, R0.reuse, PT ;  /* 0x000000000b00720c */ /* 0x080fe40003f66070 */
[----:B------:R-:W-:-:S11]  /*07a0*/  ISETP.GE.U32.AND P0, PT, R9, R0, PT ;  /* 0x000000000900720c */ /* 0x000fd60003f06070 */
[----:B------:R-:W-:Y:S02]  /*07b0*/  @P3 IMAD.IADD R11, R11, 0x1, -R0 ;  /* 0x000000010b0b3824 */ /* 0x000fe400078e0a00 */
[-C--:B------:R-:W-:Y:S01]  /*07c0*/  @P0 IADD3 R9, PT, PT, R9, -R0.reuse, RZ ;  /* 0x8000000009090210 */ /* 0x080fe20007ffe0ff */
[----:B------:R-:W-:Y:S01]  /*07d0*/  @P0 VIADD R10, R10, 0x1 ;  /* 0x000000010a0a0836 */ /* 0x000fe20000000000 */
[----:B------:R-:W-:Y:S01]  /*07e0*/  ISETP.NE.U32.AND P0, PT, R0, RZ, PT ;  /* 0x000000ff0000720c */ /* 0x000fe20003f05070 */
[----:B------:R-:W-:Y:S01]  /*07f0*/  @P3 VIADD R14, R14, 0x1 ;  /* 0x000000010e0e3836 */ /* 0x000fe20000000000 */
[-C--:B------:R-:W-:Y:S02]  /*0800*/  ISETP.GE.U32.AND P4, PT, R11, R0.reuse, PT ;  /* 0x000000000b00720c */ /* 0x080fe40003f86070 */
[-C--:B------:R-:W-:Y:S02]  /*0810*/  ISETP.GE.U32.AND P2, PT, R9, R0.reuse, PT ;  /* 0x000000000900720c */ /* 0x080fe40003f46070 */
[----:B------:R-:W-:-:S02]  /*0820*/  LOP3.LUT R9, RZ, R0, RZ, 0x33, !PT ;  /* 0x00000000ff097212 */ /* 0x000fc400078e33ff */
[----:B------:R-:W-:-:S07]  /*0830*/  LEA R11, R3, R4, 0x2 ;  /* 0x00000004030b7211 */ /* 0x000fce00078e10ff */
[----:B------:R-:W-:Y:S02]  /*0840*/  @P4 VIADD R14, R14, 0x1 ;  /* 0x000000010e0e4836 */ /* 0x000fe40000000000 */
[----:B------:R-:W-:-:S03]  /*0850*/  @P2 IADD3 R10, PT, PT, R10, 0x1, RZ ;  /* 0x000000010a0a2810 */ /* 0x000fc60007ffe0ff */
[C---:B------:R-:W-:Y:S02]  /*0860*/  SEL R8, R9.reuse, R14, !P0 ;  /* 0x0000000e09087207 */ /* 0x040fe40004000000 */
[----:B------:R-:W-:Y:S02]  /*0870*/  SEL R10, R9, R10, !P0 ;  /* 0x0000000a090a7207 */ /* 0x000fe40004000000 */
[----:B------:R-:W-:Y:S01]  /*0880*/  LEA R9, R3, 0x1, 0x1 ;  /* 0x0000000103097811 */ /* 0x000fe200078e08ff */
[----:B------:R-:W-:Y:S02]  /*0890*/  IMAD.IADD R8, R13, 0x1, R8 ;  /* 0x000000010d087824 */ /* 0x000fe400078e0208 */
[----:B------:R-:W-:-:S07]  /*08a0*/  IMAD.IADD R7, R7, 0x1, R10 ;  /* 0x0000000107077824 */ /* 0x000fce00078e020a */
.L_x_36:
[----:B------:R-:W-:Y:S01]  /*08b0*/  ISETP.GE.AND P0, PT, R3, R2, PT ;  /* 0x000000020300720c */ /* 0x000fe20003f06270 */
[----:B------:R-:W-:Y:S01]  /*08c0*/  BSSY.RECONVERGENT B0, `(.L_x_6) ;  /* 0x0000023000007945 */ /* 0x000fe20003800200 */
[----:B------:R-:W-:Y:S02]  /*08d0*/  IMAD.MOV.U32 R10, RZ, RZ, R6 ;  /* 0x000000ffff0a7224 */ /* 0x000fe400078e0006 */
[----:B------:R-:W-:Y:S02]  /*08e0*/  IMAD.IADD R13, R5, 0x1, R0 ;  /* 0x00000001050d7824 */ /* 0x000fe400078e0200 */
[----:B------:R-:W-:-:S07]  /*08f0*/  IMAD.MOV.U32 R6, RZ, RZ, R12 ;  /* 0x000000ffff067224 */ /* 0x000fce00078e000c */
[----:B--234-:R-:W-:Y:S05]  /*0900*/  @P0 BRA `(.L_x_7) ;  /* 0x0000000000780947 */ /* 0x01cfea0003800000 */
[C---:B------:R-:W-:Y:S01]  /*0910*/  LOP3.LUT R12, R7.reuse, 0x3, RZ, 0xc0, !PT ;  /* 0x00000003070c7812 */ /* 0x040fe200078ec0ff */
[----:B------:R-:W-:Y:S01]  /*0920*/  BSSY.RECONVERGENT B1, `(.L_x_8) ;  /* 0x0000010000017945 */ /* 0x000fe20003800200 */
[----:B------:R-:W-:Y:S02]  /*0930*/  ISETP.GE.U32.AND P2, PT, R7, 0x3, PT ;  /* 0x000000030700780c */ /* 0x000fe40003f46070 */
[----:B------:R-:W-:Y:S02]  /*0940*/  ISETP.NE.AND P0, PT, R12, 0x3, PT ;  /* 0x000000030c00780c */ /* 0x000fe40003f05270 */
[----:B------:R-:W-:-:S11]  /*0950*/  MOV R15, R3 ;  /* 0x00000003000f7202 */ /* 0x000fd60000000f00 */
[----:B------:R-:W-:Y:S05]  /*0960*/  @!P0 BRA `(.L_x_9) ;  /* 0x00000000002c8947 */ /* 0x000fea0003800000 */
[----:B------:R0:W-:Y:S01]  /*0970*/  STS [R11], RZ ;  /* 0x000000ff0b007388 */ /* 0x0001e20000000800 */
[----:B------:R-:W-:Y:S01]  /*0980*/  ISETP.NE.AND P0, PT, R12, RZ, PT ;  /* 0x000000ff0c00720c */ /* 0x000fe20003f05270 */
[----:B------:R-:W-:-:S12]  /*0990*/  IMAD.MOV.U32 R15, RZ, RZ, R5 ;  /* 0x000000ffff0f7224 */ /* 0x000fd800078e0005 */
[----:B0-----:R-:W-:Y:S05]  /*09a0*/  @!P0 BRA `(.L_x_9) ;  /* 0x00000000001c8947 */ /* 0x001fea0003800000 */
[----:B------:R-:W-:Y:S01]  /*09b0*/  ISETP.NE.AND P0, PT, R12, 0x1, PT ;  /* 0x000000010c00780c */ /* 0x000fe20003f05270 */
[----:B------:R-:W-:Y:S01]  /*09c0*/  IMAD R17, R0, 0x4, R11 ;  /* 0x0000000400117824 */ /* 0x000fe200078e020b */
[----:B------:R-:W-:-:S04]  /*09d0*/  MOV R15, R13 ;  /* 0x0000000d000f7202 */ /* 0x000fc80000000f00 */
[----:B------:R0:W-:Y:S07]  /*09e0*/  STS [R17], RZ ;  /* 0x000000ff11007388 */ /* 0x0001ee0000000800 */
[----:B------:R-:W-:Y:S02]  /*09f0*/  @P0 IMAD R12, R0, 0x4, R17 ;  /* 0x00000004000c0824 */ /* 0x000fe400078e0211 */
[----:B------:R-:W-:-:S03]  /*0a00*/  @P0 IMAD.IADD R15, R13, 0x1, R0 ;  /* 0x000000010d0f0824 */ /* 0x000fc600078e0200 */
[----:B------:R0:W-:Y:S04]  /*0a10*/  @P0 STS [R12], RZ ;  /* 0x000000ff0c000388 */ /* 0x0001e80000000800 */
.L_x_9:
[----:B------:R-:W-:Y:S05]  /*0a20*/  BSYNC.RECONVERGENT B1 ;  /* 0x0000000000017941 */ /* 0x000fea0003800200 */
.L_x_8:
[----:B------:R-:W-:Y:S05]  /*0a30*/  @!P2 BRA `(.L_x_7) ;  /* 0x00000000002ca947 */ /* 0x000fea0003800000 */
.L_x_10:
[----:B01----:R-:W-:Y:S02]  /*0a40*/  IMAD R17, R15, 0x4, R4 ;  /* 0x000000040f117824 */ /* 0x003fe400078e0204 */
[C---:B------:R-:W-:Y:S02]  /*0a50*/  IMAD R15, R0.reuse, 0x4, R15 ;  /* 0x00000004000f7824 */ /* 0x040fe400078e020f */
[C---:B------:R-:W-:Y:S01]  /*0a60*/  IMAD R19, R0.reuse, 0x4, R17 ;  /* 0x0000000400137824 */ /* 0x040fe200078e0211 */
[----:B------:R1:W-:Y:S02]  /*0a70*/  STS [R17], RZ ;  /* 0x000000ff11007388 */ /* 0x0003e40000000800 */
[----:B------:R-:W-:Y:S02]  /*0a80*/  ISETP.GE.AND P0, PT, R15, R2, PT ;  /* 0x000000020f00720c */ /* 0x000fe40003f06270 */
[C---:B------:R-:W-:Y:S01]  /*0a90*/  LEA R21, R0.reuse, R19, 0x2 ;  /* 0x0000001300157211 */ /* 0x040fe200078e10ff */
[----:B------:R1:W-:Y:S04]  /*0aa0*/  STS [R19], RZ ;  /* 0x000000ff13007388 */ /* 0x0003e80000000800 */
[----:B------:R-:W-:Y:S01]  /*0ab0*/  IMAD R12, R0, 0x4, R21 ;  /* 0x00000004000c7824 */ /* 0x000fe200078e0215 */
[----:B------:R1:W-:Y:S04]  /*0ac0*/  STS [R21], RZ ;  /* 0x000000ff15007388 */ /* 0x0003e80000000800 */
[----:B------:R1:W-:Y:S01]  /*0ad0*/  STS [R12], RZ ;  /* 0x000000ff0c007388 */ /* 0x0003e20000000800 */
[----:B------:R-:W-:Y:S05]  /*0ae0*/  @!P0 BRA `(.L_x_10) ;  /* 0xfffffffc00d48947 */ /* 0x000fea000383ffff */
.L_x_7:
[----:B------:R-:W-:Y:S05]  /*0af0*/  BSYNC.RECONVERGENT B0 ;  /* 0x0000000000007941 */ /* 0x000fea0003800200 */
.L_x_6:
[----:B------:R-:W2:Y:S01]  /*0b00*/  LDCU UR7, c[0x0][0x388] ;  /* 0x00007100ff0777ac */ /* 0x000ea20008000800 */
[----:B------:R-:W-:Y:S01]  /*0b10*/  BSSY.RECONVERGENT B0, `(.L_x_11) ;  /* 0x0000046000007945 */ /* 0x000fe20003800200 */
[----:B--2---:R-:W-:-:S13]  /*0b20*/  ISETP.GE.AND P0, PT, R3, UR7, PT ;  /* 0x0000000703007c0c */ /* 0x004fda000bf06270 */
[----:B------:R-:W-:Y:S05]  /*0b30*/  @P0 BRA `(.L_x_12) ;  /* 0x00000004000c0947 */ /* 0x000fea0003800000 */
[----:B------:R-:W2:Y:S01]  /*0b40*/  LDCU UR5, c[0x0][0x38c] ;  /* 0x00007180ff0577ac */ /* 0x000ea20008000800 */
[----:B01----:R-:W-:Y:S01]  /*0b50*/  VIADD R12, R8, 0x1 ;  /* 0x00000001080c7836 */ /* 0x003fe20000000000 */
[----:B------:R-:W-:Y:S01]  /*0b60*/  BSSY.RECONVERGENT B1, `(.L_x_13) ;  /* 0x0000023000017945 */ /* 0x000fe20003800200 */
[----:B------:R-:W-:-:S03]  /*0b70*/  IMAD.MOV.U32 R15, RZ, RZ, R3 ;  /* 0x000000ffff0f7224 */ /* 0x000fc600078e0003 */
[----:B------:R-:W-:Y:S02]  /*0b80*/  LOP3.LUT P0, R16, R12, 0x3, RZ, 0xc0, !PT ;  /* 0x000000030c107812 */ /* 0x000fe4000780c0ff */
[----:B------:R-:W-:-:S04]  /*0b90*/  MOV R12, 0xffffffff ;  /* 0xffffffff000c7802 */ /* 0x000fc80000000f00 */
[----:B--2---:R-:W-:-:S07]  /*0ba0*/  SHF.L.U32 R12, R12, UR5, RZ ;  /* 0x000000050c0c7c19 */ /* 0x004fce00080006ff */
[----:B------:R-:W-:Y:S05]  /*0bb0*/  @!P0 BRA `(.L_x_14) ;  /* 0x0000000000748947 */ /* 0x000fea0003800000 */
[----:B------:R-:W-:Y:S01]  /*0bc0*/  IMAD R17, R3, 0x4, R10 ;  /* 0x0000000403117824 */ /* 0x000fe200078e020a */
[----:B------:R-:W0:Y:S01]  /*0bd0*/  S2UR UR6, SR_CgaCtaId ;  /* 0x00000000000679c3 */ /* 0x000e220000008800 */
[----:B------:R-:W-:Y:S01]  /*0be0*/  UMOV UR5, 0x400 ;  /* 0x0000040000057882 */ /* 0x000fe20000000000 */
[----:B------:R-:W-:Y:S02]  /*0bf0*/  ISETP.NE.AND P0, PT, R16, 0x1, PT ;  /* 0x000000011000780c */ /* 0x000fe40003f05270 */
[----:B------:R-:W1:Y:S01]  /*0c00*/  LDS R4, [R17] ;  /* 0x0000000011047984 */ /* 0x000e620000000800 */
[----:B0-----:R-:W-:Y:S01]  /*0c10*/  ULEA UR5, UR6, UR5, 0x18 ;  /* 0x0000000506057291 */ /* 0x001fe2000f8ec0ff */
[----:B-1----:R-:W-:-:S05]  /*0c20*/  SHF.R.S32.HI R15, RZ, UR4, R4 ;  /* 0x00000004ff0f7c19 */ /* 0x002fca0008011404 */
[----:B------:R-:W-:Y:S01]  /*0c30*/  IMAD.U32 R4, RZ, RZ, UR5 ;  /* 0x00000005ff047e24 */ /* 0x000fe2000f8e00ff */
[----:B------:R-:W-:-:S04]  /*0c40*/  LOP3.LUT R15, R15, R12, RZ, 0x30, !PT ;  /* 0x0000000c0f0f7212 */ /* 0x000fc800078e30ff */
[----:B------:R-:W-:Y:S01]  /*0c50*/  LEA R14, R15, R4, 0x2 ;  /* 0x000000040f0e7211 */ /* 0x000fe200078e10ff */
[----:B------:R-:W-:-:S04]  /*0c60*/  IMAD.MOV.U32 R15, RZ, RZ, R5 ;  /* 0x000000ffff0f7224 */ /* 0x000fc800078e0005 */
[----:B------:R0:W-:Y:S01]  /*0c70*/  ATOMS.POPC.INC.32 RZ, [R14+URZ] ;  /* 0x000000000eff7f8c */ /* 0x0001e2000d8000ff */
[----:B------:R-:W-:Y:S05]  /*0c80*/  @!P0 BRA `(.L_x_14) ;  /* 0x0000000000408947 */ /* 0x000fea0003800000 */
[----:B------:R-:W-:Y:S01]  /*0c90*/  IMAD R17, R0, 0x4, R17 ;  /* 0x0000000400117824 */ /* 0x000fe200078e0211 */
[----:B------:R-:W-:-:S04]  /*0ca0*/  ISETP.NE.AND P0, PT, R16, 0x2, PT ;  /* 0x000000021000780c */ /* 0x000fc80003f05270 */
[----:B0-----:R-:W0:Y:S02]  /*0cb0*/  LDS R14, [R17] ;  /* 0x00000000110e7984 */ /* 0x001e240000000800 */
[----:B0-----:R-:W-:-:S04]  /*0cc0*/  SHF.R.S32.HI R15, RZ, UR4, R14 ;  /* 0x00000004ff0f7c19 */ /* 0x001fc8000801140e */
[----:B------:R-:W-:-:S05]  /*0cd0*/  LOP3.LUT R15, R15, R12, RZ, 0x30, !PT ;  /* 0x0000000c0f0f7212 */ /* 0x000fca00078e30ff */
[----:B------:R-:W-:Y:S01]  /*0ce0*/  IMAD R14, R15, 0x4, R4 ;  /* 0x000000040f0e7824 */ /* 0x000fe200078e0204 */
[----:B------:R-:W-:-:S04]  /*0cf0*/  MOV R15, R13 ;  /* 0x0000000d000f7202 */ /* 0x000fc80000000f00 */
[----:B------:R1:W-:Y:S01]  /*0d00*/  ATOMS.POPC.INC.32 RZ, [R14+URZ] ;  /* 0x000000000eff7f8c */ /* 0x0003e2000d8000ff */
[----:B------:R-:W-:Y:S05]  /*0d10*/  @!P0 BRA `(.L_x_14) ;  /* 0x00000000001c8947 */ /* 0x000fea0003800000 */
[----:B-1----:R-:W-:-:S06]  /*0d20*/  IMAD R14, R0, 0x4, R17 ;  /* 0x00000004000e7824 */ /* 0x002fcc00078e0211 */
[----:B------:R-:W0:Y:S02]  /*0d30*/  LDS R14, [R14] ;  /* 0x000000000e0e7984 */ /* 0x000e240000000800 */
[----:B0-----:R-:W-:-:S04]  /*0d40*/  SHF.R.S32.HI R15, RZ, UR4, R14 ;  /* 0x00000004ff0f7c19 */ /* 0x001fc8000801140e */
[----:B------:R-:W-:-:S05]  /*0d50*/  LOP3.LUT R15, R15, R12, RZ, 0x30, !PT ;  /* 0x0000000c0f0f7212 */ /* 0x000fca00078e30ff */
[----:B------:R-:W-:Y:S02]  /*0d60*/  IMAD R16, R15, 0x4, R4 ;  /* 0x000000040f107824 */ /* 0x000fe400078e0204 */
[----:B------:R-:W-:-:S03]  /*0d70*/  IMAD.IADD R15, R13, 0x1, R0 ;  /* 0x000000010d0f7824 */ /* 0x000fc600078e0200 */
[----:B------:R2:W-:Y:S04]  /*0d80*/  ATOMS.POPC.INC.32 RZ, [R16+URZ] ;  /* 0x0000000010ff7f8c */ /* 0x0005e8000d8000ff */
.L_x_14:
[----:B------:R-:W-:Y:S05]  /*0d90*/  BSYNC.RECONVERGENT B1 ;  /* 0x0000000000017941 */ /* 0x000fea0003800200 */
.L_x_13:
[----:B------:R-:W-:-:S13]  /*0da0*/  ISETP.GE.U32.AND P0, PT, R8, 0x3, PT ;  /* 0x000000030800780c */ /* 0x000fda0003f06070 */
[----:B------:R-:W-:Y:S05]  /*0db0*/  @!P0 BRA `(.L_x_12) ;  /* 0x00000000006c8947 */ /* 0x000fea0003800000 */
.L_x_15:
[----:B------:R-:W-:Y:S02]  /*0dc0*/  LEA R13, R15, R10, 0x2 ;  /* 0x0000000a0f0d7211 */ /* 0x000fe400078e10ff */
[----:B------:R-:W-:-:S03]  /*0dd0*/  LEA R15, R0, R15, 0x2 ;  /* 0x0000000f000f7211 */ /* 0x000fc600078e10ff */
[----:B01----:R-:W0:Y:S01]  /*0de0*/  LDS R14, [R13] ;  /* 0x000000000d0e7984 */ /* 0x003e220000000800 */
[----:B------:R-:W-:Y:S01]  /*0df0*/  IMAD R19, R0, 0x4, R13 ;  /* 0x0000000400137824 */ /* 0x000fe200078e020d */
[----:B------:R-:W-:-:S04]  /*0e00*/  ISETP.GE.AND P0, PT, R15, UR7, PT ;  /* 0x000000070f007c0c */ /* 0x000fc8000bf06270 */
[----:B------:R-:W-:Y:S02]  /*0e10*/  LEA R23, R0, R19, 0x2 ;  /* 0x0000001300177211 */ /* 0x000fe400078e10ff */
[----:B0--3--:R-:W-:-:S04]  /*0e20*/  SHF.R.S32.HI R17, RZ, UR4, R14 ;  /* 0x00000004ff117c19 */ /* 0x009fc8000801140e */
[----:B------:R-:W-:-:S05]  /*0e30*/  LOP3.LUT R17, R17, R12, RZ, 0x30, !PT ;  /* 0x0000000c11117212 */ /* 0x000fca00078e30ff */
[----:B------:R-:W-:-:S05]  /*0e40*/  IMAD R17, R17, 0x4, R4 ;  /* 0x0000000411117824 */ /* 0x000fca00078e0204 */
[----:B------:R-:W-:Y:S04]  /*0e50*/  ATOMS.POPC.INC.32 RZ, [R17+URZ] ;  /* 0x0000000011ff7f8c */ /* 0x000fe8000d8000ff */
[----:B------:R-:W0:Y:S02]  /*0e60*/  LDS R14, [R19] ;  /* 0x00000000130e7984 */ /* 0x000e240000000800 */
[----:B0-----:R-:W-:Y:S01]  /*0e70*/  SHF.R.S32.HI R21, RZ, UR4, R14 ;  /* 0x00000004ff157c19 */ /* 0x001fe2000801140e */
[----:B------:R-:W-:-:S03]  /*0e80*/  IMAD R14, R0, 0x4, R23 ;  /* 0x00000004000e7824 */ /* 0x000fc600078e0217 */
[----:B------:R-:W-:-:S05]  /*0e90*/  LOP3.LUT R21, R21, R12, RZ, 0x30, !PT ;  /* 0x0000000c15157212 */ /* 0x000fca00078e30ff */
[----:B------:R-:W-:-:S05]  /*0ea0*/  IMAD R21, R21, 0x4, R4 ;  /* 0x0000000415157824 */ /* 0x000fca00078e0204 */
[----:B------:R-:W-:Y:S04]  /*0eb0*/  ATOMS.POPC.INC.32 RZ, [R21+URZ] ;  /* 0x0000000015ff7f8c */ /* 0x000fe8000d8000ff */
[----:B------:R-:W0:Y:S02]  /*0ec0*/  LDS R13, [R23] ;  /* 0x00000000170d7984 */ /* 0x000e240000000800 */
[----:B0-----:R-:W-:-:S04]  /*0ed0*/  SHF.R.S32.HI R13, RZ, UR4, R13 ;  /* 0x00000004ff0d7c19 */ /* 0x001fc8000801140d */
[----:B------:R-:W-:-:S05]  /*0ee0*/  LOP3.LUT R13, R13, R12, RZ, 0x30, !PT ;  /* 0x0000000c0d0d7212 */ /* 0x000fca00078e30ff */
[----:B------:R-:W-:-:S05]  /*0ef0*/  IMAD R13, R13, 0x4, R4 ;  /* 0x000000040d0d7824 */ /* 0x000fca00078e0204 */
[----:B------:R-:W-:Y:S04]  /*0f00*/  ATOMS.POPC.INC.32 RZ, [R13+URZ] ;  /* 0x000000000dff7f8c */ /* 0x000fe8000d8000ff */
[----:B------:R-:W0:Y:S02]  /*0f10*/  LDS R14, [R14] ;  /* 0x000000000e0e7984 */ /* 0x000e240000000800 */
[----:B0-----:R-:W-:-:S04]  /*0f20*/  SHF.R.S32.HI R17, RZ, UR4, R14 ;  /* 0x00000004ff117c19 */ /* 0x001fc8000801140e */
[----:B------:R-:W-:-:S05]  /*0f30*/  LOP3.LUT R17, R17, R12, RZ, 0x30, !PT ;  /* 0x0000000c11117212 */ /* 0x000fca00078e30ff */
[----:B------:R-:W-:-:S05]  /*0f40*/  IMAD R17, R17, 0x4, R4 ;  /* 0x0000000411117824 */ /* 0x000fca00078e0204 */
[----:B------:R3:W-:Y:S01]  /*0f50*/  ATOMS.POPC.INC.32 RZ, [R17+URZ] ;  /* 0x0000000011ff7f8c */ /* 0x0007e2000d8000ff */
[----:B------:R-:W-:Y:S05]  /*0f60*/  @!P0 BRA `(.L_x_15) ;  /* 0xfffffffc00948947 */ /* 0x000fea000383ffff */
.L_x_12:
[----:B------:R-:W-:Y:S05]  /*0f70*/  BSYNC.RECONVERGENT B0 ;  /* 0x0000000000007941 */ /* 0x000fea0003800200 */
.L_x_11:
[----:B------:R-:W4:Y:S02]  /*0f80*/  LDCU UR5, c[0x0][0x38c] ;  /* 0x00007180ff0577ac */ /* 0x000f240008000800 */
[----:B----4-:R-:W-:-:S09]  /*0f90*/  UISETP.NE.AND UP0, UPT, UR5, 0x1f, UPT ;  /* 0x0000001f0500788c */ /* 0x010fd2000bf05270 */
[----:B------:R-:W-:Y:S05]  /*0fa0*/  BRA.U !UP0, `(.L_x_16) ;  /* 0x0000000d08387547 */ /* 0x000fea000b800000 */
[----:B01----:R-:W-:Y:S01]  /*0fb0*/  CS2R R12, SRZ ;  /* 0x00000000000c7805 */ /* 0x003fe2000001ff00 */
[----:B------:R-:W-:-:S06]  /*0fc0*/  UMOV UR5, URZ ;  /* 0x000000ff00057c82 */ /* 0x000fcc0008000000 */
.L_x_29:
[--C-:B------:R-:W-:Y:S01]  /*0fd0*/  IMAD.IADD R15, R0, 0x1, R13.reuse ;  /* 0x00000001000f7824 */ /* 0x100fe200078e020d */
[----:B-1--4-:R-:W-:Y:S01]  /*0fe0*/  MOV R18, R12 ;  /* 0x0000000c00127202 */ /* 0x012fe20000000f00 */
[--C-:B---3--:R-:W-:Y:S02]  /*0ff0*/  IMAD.IADD R17, R2, 0x1, -R13.reuse ;  /* 0x0000000102117824 */ /* 0x108fe400078e0a0d */
[C---:B------:R-:W-:Y:S01]  /*1000*/  IMAD R14, R15.reuse, 0x4, R4 ;  /* 0x000000040f0e7824 */ /* 0x040fe200078e0204 */
[----:B------:R-:W-:Y:S02]  /*1010*/  ISETP.GE.AND P2, PT, R15, R2, PT ;  /* 0x000000020f00720c */ /* 0x000fe40003f46270 */
[----:B------:R-:W-:Y:S01]  /*1020*/  ISETP.GE.AND P0, PT, R17, R0, PT ;  /* 0x000000001100720c */ /* 0x000fe20003f06270 */
[----:B------:R-:W-:Y:S02]  /*1030*/  IMAD.MOV.U32 R17, RZ, RZ, R13 ;  /* 0x000000ffff117224 */ /* 0x000fe400078e000d */
[----:B0-----:R-:W0:Y:S01]  /*1040*/  LDS R14, [R14+-0x4] ;  /* 0xfffffc000e0e7984 */ /* 0x001e220000000800 */
[----:B------:R-:W-:-:S02]  /*1050*/  IMAD.MOV.U32 R13, RZ, RZ, R15 ;  /* 0x000000ffff0d7224 */ /* 0x000fc400078e000f */
[----:B0-----:R-:W-:-:S07]  /*1060*/  IMAD.MOV.U32 R12, RZ, RZ, R14 ;  /* 0x000000ffff0c7224 */ /* 0x001fce00078e000e */
[----:B------:R-:W-:Y:S05]  /*1070*/  @!P0 BRA `(.L_x_17) ;  /* 0x0000000000c88947 */ /* 0x000fea0003800000 */
[C---:B------:R-:W-:Y:S01]  /*1080*/  ISETP.NE.AND P5, PT, R17.reuse, RZ, PT ;  /* 0x000000ff1100720c */ /* 0x040fe20003fa5270 */
[----:B------:R-:W-:Y:S01]  /*1090*/  IMAD.MOV.U32 R15, RZ, RZ, RZ ;  /* 0x000000ffff0f7224 */ /* 0x000fe200078e00ff */
[----:B------:R-:W-:Y:S01]  /*10a0*/  LEA R14, R17, R4, 0x2 ;  /* 0x00000004110e7211 */ /* 0x000fe200078e10ff */
[----:B--2---:R-:W-:Y:S01]  /*10b0*/  IMAD.MOV.U32 R16, RZ, RZ, 0x1 ;  /* 0x00000001ff107424 */ /* 0x004fe200078e00ff */
[----:B------:R-:W-:Y:S02]  /*10c0*/  ISETP.GE.U32.AND P4, PT, R0, 0x2, PT ;  /* 0x000000020000780c */ /* 0x000fe40003f86070 */
[C---:B------:R-:W-:Y:S02]  /*10d0*/  ISETP.NE.AND P0, PT, R3.reuse, RZ, PT ;  /* 0x000000ff0300720c */ /* 0x040fe40003f05270 */
[----:B------:R-:W-:-:S05]  /*10e0*/  ISETP.GE.U32.AND P3, PT, R3, R0, PT ;  /* 0x000000000300720c */ /* 0x000fca0003f66070 */
[----:B------:R0:W1:Y:S06]  /*10f0*/  @P5 LDS R15, [R14+-0x4] ;  /* 0xfffffc000e0f5984 */ /* 0x00006c0000000800 */
[----:B------:R-:W-:Y:S02]  /*1100*/  @!P0 IMAD R25, R0, 0x4, R14 ;  /* 0x0000000400198824 */ /* 0x000fe400078e020e */
[----:B------:R-:W-:Y:S01]  /*1110*/  @!P3 LEA R17, R3, R14, 0x2 ;  /* 0x0000000e0311b211 */ /* 0x000fe200078e10ff */
[----:B0-----:R-:W-:Y:S06]  /*1120*/  @!P4 BRA `(.L_x_18) ;  /* 0x000000000040c947 */ /* 0x001fec0003800000 */
[----:B------:R-:W-:Y:S02]  /*1130*/  IMAD.MOV.U32 R16, RZ, RZ, 0x1 ;  /* 0x00000001ff107424 */ /* 0x000fe400078e00ff */
[----:B------:R-:W-:-:S07]  /*1140*/  IMAD.MOV.U32 R19, RZ, RZ, R0 ;  /* 0x000000ffff137224 */ /* 0x000fce00078e0000 */
.L_x_19:
[----:B------:R-:W-:Y:S01]  /*1150*/  SHF.R.U32.HI R24, RZ, 0x1, R19 ;  /* 0x00000001ff187819 */ /* 0x000fe20000011613 */
[----:B------:R-:W-:Y:S03]  /*1160*/  BAR.SYNC.DEFER_BLOCKING 0x0 ;  /* 0x0000000000007b1d */ /* 0x000fe60000010000 */
[----:B------:R-:W-:-:S13]  /*1170*/  ISETP.GE.U32.AND P5, PT, R3, R24, PT ;  /* 0x000000180300720c */ /* 0x000fda0003fa6070 */
[----:B------:R-:W-:-:S04]  /*1180*/  @!P5 IMAD R21, R9, R16, RZ ;  /* 0x000000100915d224 */ /* 0x000fc800078e02ff */
[----:B------:R-:W-:-:S05]  /*1190*/  @!P5 IMAD R21, R21, 0x4, R14 ;  /* 0x000000041515d824 */ /* 0x000fca00078e020e */
[C---:B------:R-:W-:Y:S01]  /*11a0*/  @!P5 LEA R20, R16.reuse, R21, 0x2 ;  /* 0x000000151014d211 */ /* 0x040fe200078e10ff */
[----:B------:R-:W-:Y:S01]  /*11b0*/  IMAD.SHL.U32 R16, R16, 0x2, RZ ;  /* 0x0000000210107824 */ /* 0x000fe200078e00ff */
[----:B------:R-:W-:Y:S04]  /*11c0*/  @!P5 LDS R21, [R21+-0x4] ;  /* 0xfffffc001515d984 */ /* 0x000fe80000000800 */
[----:B------:R-:W0:Y:S02]  /*11d0*/  @!P5 LDS R22, [R20+-0x4] ;  /* 0xfffffc001416d984 */ /* 0x000e240000000800 */
[----:B0-----:R-:W-:-:S05]  /*11e0*/  @!P5 IMAD.IADD R23, R21, 0x1, R22 ;  /* 0x000000011517d824 */ /* 0x001fca00078e0216 */
[----:B------:R0:W-:Y:S01]  /*11f0*/  @!P5 STS [R20+-0x4], R23 ;  /* 0xfffffc171400d388 */ /* 0x0001e20000000800 */
[----:B------:R-:W-:Y:S01]  /*1200*/  ISETP.GT.U32.AND P5, PT, R19, 0x3, PT ;  /* 0x000000031300780c */ /* 0x000fe20003fa4070 */
[----:B------:R-:W-:-:S12]  /*1210*/  IMAD.MOV.U32 R19, RZ, RZ, R24 ;  /* 0x000000ffff137224 */ /* 0x000fd800078e0018 */
[----:B0-----:R-:W-:Y:S05]  /*1220*/  @P5 BRA `(.L_x_19) ;  /* 0xfffffffc00c85947 */ /* 0x001fea000383ffff */
.L_x_18:
[----:B------:R0:W-:Y:S01]  /*1230*/  @!P0 STS [R25+-0x4], RZ ;  /* 0xfffffcff19008388 */ /* 0x0001e20000000800 */
[----:B------:R-:W-:Y:S05]  /*1240*/  @!P4 BRA `(.L_x_20) ;  /* 0x00000000003cc947 */ /* 0x000fea0003800000 */
[----:B------:R-:W-:-:S05]  /*1250*/  UMOV UR6, 0x1 ;  /* 0x0000000100067882 */ /* 0x000fca0000000000 */
.L_x_21:
[----:B------:R-:W-:Y:S01]  /*1260*/  BAR.SYNC.DEFER_BLOCKING 0x0 ;  /* 0x0000000000007b1d */ /* 0x000fe20000010000 */
[----:B------:R-:W-:Y:S01]  /*1270*/  ISETP.GE.U32.AND P0, PT, R3, UR6, PT ;  /* 0x0000000603007c0c */ /* 0x000fe2000bf06070 */
[----:B------:R-:W-:Y:S01]  /*1280*/  USHF.L.U32 UR6, UR6, 0x1, URZ ;  /* 0x0000000106067899 */ /* 0x000fe200080006ff */
[----:B------:R-:W-:-:S11]  /*1290*/  SHF.R.U32.HI R16, RZ, 0x1, R16 ;  /* 0x00000001ff107819 */ /* 0x000fd60000011610 */
[----:B------:R-:W-:-:S05]  /*12a0*/  @!P0 IMAD R19, R9, R16, RZ ;  /* 0x0000001009138224 */ /* 0x000fca00078e02ff */
[----:B------:R-:W-:-:S05]  /*12b0*/  @!P0 LEA R19, R19, R14, 0x2 ;  /* 0x0000000e13138211 */ /* 0x000fca00078e10ff */
[----:B------:R-:W-:Y:S01]  /*12c0*/  @!P0 IMAD R21, R16, 0x4, R19 ;  /* 0x0000000410158824 */ /* 0x000fe200078e0213 */
[----:B------:R-:W-:Y:S04]  /*12d0*/  @!P0 LDS R20, [R19+-0x4] ;  /* 0xfffffc0013148984 */ /* 0x000fe80000000800 */
[----:B------:R-:W2:Y:S02]  /*12e0*/  @!P0 LDS R22, [R21+-0x4] ;  /* 0xfffffc0015168984 */ /* 0x000ea40000000800 */
[----:B--2---:R-:W-:Y:S02]  /*12f0*/  @!P0 IMAD.IADD R20, R20, 0x1, R22 ;  /* 0x0000000114148824 */ /* 0x004fe400078e0216 */
[----:B------:R2:W-:Y:S04]  /*1300*/  @!P0 STS [R19+-0x4], R22 ;  /* 0xfffffc1613008388 */ /* 0x0005e80000000800 */
[----:B------:R2:W-:Y:S01]  /*1310*/  @!P0 STS [R21+-0x4], R20 ;  /* 0xfffffc1415008388 */ /* 0x0005e20000000800 */
[----:B------:R-:W-:-:S13]  /*1320*/  ISETP.LE.AND P0, PT, R0, UR6, PT ;  /* 0x0000000600007c0c */ /* 0x000fda000bf03270 */
[----:B--2---:R-:W-:Y:S05]  /*1330*/  @!P0 BRA `(.L_x_21) ;  /* 0xfffffffc00c88947 */ /* 0x004fea000383ffff */
.L_x_20:
[----:B------:R-:W2:Y:S01]  /*1340*/  @!P3 LDS R14, [R17] ;  /* 0x00000000110eb984 */ /* 0x000ea20000000800 */
[----:B-1----:R-:W-:-:S05]  /*1350*/  IMAD.IADD R15, R18, 0x1, R15 ;  /* 0x00000001120f7824 */ /* 0x002fca00078e020f */
[----:B--2---:R-:W-:-:S05]  /*1360*/  @!P3 IADD3 R14, PT, PT, R15, R14, RZ ;  /* 0x0000000e0f0eb210 */ /* 0x004fca0007ffe0ff */
[----:B------:R1:W-:Y:S01]  /*1370*/  @!P3 STS [R17], R14 ;  /* 0x0000000e1100b388 */ /* 0x0003e20000000800 */
[----:B------:R-:W-:Y:S06]  /*1380*/  BAR.SYNC.DEFER_BLOCKING 0x0 ;  /* 0x0000000000007b1d */ /* 0x000fec0000010000 */
[----:B------:R-:W-:Y:S05]  /*1390*/  BRA `(.L_x_22) ;  /* 0x0000000800347947 */ /* 0x000fea0003800000 */
.L_x_17:
[----:B------:R-:W-:Y:S01]  /*13a0*/  ISETP.GT.AND P0, PT, R2, R17, PT ;  /* 0x000000110200720c */ /* 0x000fe20003f04270 */
[----:B------:R-:W-:Y:S03]  /*13b0*/  BSSY.RECONVERGENT B0, `(.L_x_22) ;  /* 0x000008b000007945 */ /* 0x000fe60003800200 */
[----:B------:R-:W-:-:S13]  /*13c0*/  ISETP.NE.OR P0, PT, R3, RZ, !P0 ;  /* 0x000000ff0300720c */ /* 0x000fda0004705670 */
[----:B------:R-:W-:Y:S05]  /*13d0*/  @P0 BRA `(.L_x_23) ;  /* 0x0000000800200947 */ /* 0x000fea0003800000 */
[----:B------:R-:W-:-:S04]  /*13e0*/  IMAD R15, R0, UR5, RZ ;  /* 0x00000005000f7c24 */ /* 0x000fc8000f8e02ff */
[----:B------:R-:W-:Y:S02]  /*13f0*/  IMAD.IADD R14, R2, 0x1, -R15 ;  /* 0x00000001020e7824 */ /* 0x000fe400078e0a0f */
[----:B------:R-:W-:-:S03]  /*1400*/  IMAD.IADD R15, R15, 0x1, -R2 ;  /* 0x000000010f0f7824 */ /* 0x000fc600078e0a02 */
[----:B------:R-:W-:Y:S02]  /*1410*/  LOP3.LUT P0, R14, R14, 0x3, RZ, 0xc0, !PT ;  /* 0x000000030e0e7812 */ /* 0x000fe4000780c0ff */
[----:B------:R-:W-:Y:S01]  /*1420*/  ISETP.GT.U32.AND P3, PT, R15, -0x4, PT ;  /* 0xfffffffc0f00780c */ /* 0x000fe20003f64070 */
[----:B------:R-:W-:-:S10]  /*1430*/  IMAD.MOV.U32 R15, RZ, RZ, R17 ;  /* 0x000000ffff0f7224 */ /* 0x000fd400078e0011 */
[----:B------:R-:W-:Y:S05]  /*1440*/  @!P0 BRA `(.L_x_24) ;  /* 0x0000000000448947 */ /* 0x000fea0003800000 */
[----:B--2---:R-:W-:Y:S02]  /*1450*/  LEA R16, R17, R4, 0x2 ;  /* 0x0000000411107211 */ /* 0x004fe400078e10ff */
[----:B------:R-:W-:-:S03]  /*1460*/  ISETP.NE.AND P0, PT, R14, 0x1, PT ;  /* 0x000000010e00780c */ /* 0x000fc60003f05270 */
[----:B------:R-:W0:Y:S02]  /*1470*/  LDS R15, [R16+-0x4] ;  /* 0xfffffc00100f7984 */ /* 0x000e240000000800 */
[----:B0-----:R-:W-:Y:S02]  /*1480*/  IMAD.IADD R19, R18, 0x1, R15 ;  /* 0x0000000112137824 */ /* 0x001fe400078e020f */
[----:B------:R0:W1:Y:S01]  /*1490*/  LDS R18, [R16] ;  /* 0x0000000010127984 */ /* 0x0000620000000800 */
[----:B------:R-:W-:-:S03]  /*14a0*/  VIADD R15, R17, 0x1 ;  /* 0x00000001110f7836 */ /* 0x000fc60000000000 */
[----:B------:R0:W-:Y:S02]  /*14b0*/  STS [R16], R19 ;  /* 0x0000001310007388 */ /* 0x0001e40000000800 */
[----:B------:R-:W-:Y:S05]  /*14c0*/  @!P0 BRA `(.L_x_24) ;  /* 0x0000000000248947 */ /* 0x000fea0003800000 */
[----:B01----:R-:W-:Y:S01]  /*14d0*/  IMAD.IADD R19, R18, 0x1, R19 ;  /* 0x0000000112137824 */ /* 0x003fe200078e0213 */
[----:B------:R-:W-:Y:S01]  /*14e0*/  ISETP.NE.AND P0, PT, R14, 0x2, PT ;  /* 0x000000020e00780c */ /* 0x000fe20003f05270 */
[----:B------:R-:W0:Y:S01]  /*14f0*/  LDS R18, [R16+0x4] ;  /* 0x0000040010127984 */ /* 0x000e220000000800 */
[----:B------:R-:W-:-:S03]  /*1500*/  VIADD R15, R17, 0x2 ;  /* 0x00000002110f7836 */ /* 0x000fc60000000000 */
[----:B------:R3:W-:Y:S08]  /*1510*/  STS [R16+0x4], R19 ;  /* 0x0000041310007388 */ /* 0x0007f00000000800 */
[----:B------:R-:W-:Y:S01]  /*1520*/  @P0 VIADD R15, R17, 0x3 ;  /* 0x00000003110f0836 */ /* 0x000fe20000000000 */
[----:B0-----:R-:W-:Y:S02]  /*1530*/  @P0 IADD3 R14, PT, PT, R18, R19, RZ ;  /* 0x00000013120e0210 */ /* 0x001fe40007ffe0ff */
[----:B------:R3:W4:Y:S04]  /*1540*/  @P0 LDS R18, [R16+0x8] ;  /* 0x0000080010120984 */ /* 0x0007280000000800 */
[----:B------:R3:W-:Y:S02]  /*1550*/  @P0 STS [R16+0x8], R14 ;  /* 0x0000080e10000388 */ /* 0x0007e40000000800 */
.L_x_24:
[----:B------:R-:W-:Y:S05]  /*1560*/  @P3 BRA `(.L_x_23) ;  /* 0x0000000400bc3947 */ /* 0x000fea0003800000 */
[----:B------:R-:W-:-:S13]  /*1570*/  ISETP.GE.AND P0, PT, R15, R2, PT ;  /* 0x000000020f00720c */ /* 0x000fda0003f06270 */
[----:B------:R-:W-:Y:S05]  /*1580*/  @P0 BRA `(.L_x_25) ;  /* 0x0000000400700947 */ /* 0x000fea0003800000 */
[----:B---3--:R-:W-:Y:S01]  /*1590*/  IMAD.IADD R14, R2, 0x1, -R15 ;  /* 0x00000001020e7824 */ /* 0x008fe200078e0a0f */
[----:B------:R-:W-:-:S04]  /*15a0*/  PLOP3.LUT P0, PT, PT, PT, PT, 0x80, 0x8 ;  /* 0x000000000008781c */ /* 0x000fc80003f0f070 */
[----:B------:R-:W-:-:S13]  /*15b0*/  ISETP.GT.AND P3, PT, R14, 0xc, PT ;  /* 0x0000000c0e00780c */ /* 0x000fda0003f64270 */
[----:B------:R-:W-:Y:S05]  /*15c0*/  @!P3 BRA `(.L_x_26) ;  /* 0x0000000000dcb947 */ /* 0x000fea0003800000 */
[----:B------:R-:W-:Y:S02]  /*15d0*/  PLOP3.LUT P0, PT, PT, PT, PT, 0x8, 0x80 ;  /* 0x000000000080781c */ /* 0x000fe40003f0e170 */
[----:B------:R-:W-:-:S11]  /*15e0*/  IADD3 R14, PT, PT, R2, -0xc, RZ ;  /* 0xfffffff4020e7810 */ /* 0x000fd60007ffe0ff */
.L_x_27:
[C---:B0-23--:R-:W-:Y:S02]  /*15f0*/  IMAD R16, R15.reuse, 0x4, R4 ;  /* 0x000000040f107824 */ /* 0x04dfe400078e0204 */
[----:B------:R-:W-:-:S03]  /*1600*/  VIADD R15, R15, 0x10 ;  /* 0x000000100f0f7836 */ /* 0x000fc60000000000 */
[----:B------:R-:W1:Y:S02]  /*1610*/  LDS R19, [R16+-0x4] ;  /* 0xfffffc0010137984 */ /* 0x000e640000000800 */
[----:B------:R-:W-:Y:S02]  /*1620*/  ISETP.GE.AND P3, PT, R15, R14, PT ;  /* 0x0000000e0f00720c */ /* 0x000fe40003f66270 */
[----:B------:R-:W0:Y:S04]  /*1630*/  LDS R24, [R16] ;  /* 0x0000000010187984 */ /* 0x000e280000000800 */
[----:B------:R-:W2:Y:S04]  /*1640*/  LDS R26, [R16+0x4] ;  /* 0x00000400101a7984 */ /* 0x000ea80000000800 */
[----:B------:R-:W3:Y:S04]  /*1650*/  LDS R20, [R16+0x8] ;  /* 0x0000080010147984 */ /* 0x000ee80000000800 */
[----:B------:R-:W5:Y:S04]  /*1660*/  LDS R21, [R16+0xc] ;  /* 0x00000c0010157984 */ /* 0x000f680000000800 */
[----:B------:R-:W5:Y:S04]  /*1670*/  LDS R17, [R16+0x10] ;  /* 0x0000100010117984 */ /* 0x000f680000000800 */
[----:B------:R-:W5:Y:S04]  /*1680*/  LDS R27, [R16+0x14] ;  /* 0x00001400101b7984 */ /* 0x000f680000000800 */
[----:B------:R-:W5:Y:S04]  /*1690*/  LDS R22, [R16+0x18] ;  /* 0x0000180010167984 */ /* 0x000f680000000800 */
[----:B------:R-:W5:Y:S01]  /*16a0*/  LDS R23, [R16+0x1c] ;  /* 0x00001c0010177984 */ /* 0x000f620000000800 */
[----:B-1--4-:R-:W-:-:S03]  /*16b0*/  IMAD.IADD R25, R19, 0x1, R18 ;  /* 0x0000000113197824 */ /* 0x012fc600078e0212 */
[----:B------:R-:W1:Y:S01]  /*16c0*/  LDS R18, [R16+0x20] ;  /* 0x0000200010127984 */ /* 0x000e620000000800 */
[----:B0-----:R-:W-:-:S03]  /*16d0*/  IMAD.IADD R29, R25, 0x1, R24 ;  /* 0x00000001191d7824 */ /* 0x001fc600078e0218 */
[----:B------:R-:W0:Y:S02]  /*16e0*/  LDS R19, [R16+0x24] ;  /* 0x0000240010137984 */ /* 0x000e240000000800 */
[----:B--2---:R-:W-:Y:S02]  /*16f0*/  IADD3 R26, PT, PT, R29, R26, RZ ;  /* 0x0000001a1d1a7210 */ /* 0x004fe40007ffe0ff */
[----:B------:R2:W-:Y:S03]  /*1700*/  STS [R16], R25 ;  /* 0x0000001910007388 */ /* 0x0005e60000000800 */
[----:B---3--:R-:W-:Y:S01]  /*1710*/  IMAD.IADD R28, R26, 0x1, R20 ;  /* 0x000000011a1c7824 */ /* 0x008fe200078e0214 */
[----:B------:R1:W-:Y:S03]  /*1720*/  STS [R16+0x8], R26 ;  /* 0x0000081a10007388 */ /* 0x0003e60000000800 */
[----:B-----5:R-:W-:Y:S01]  /*1730*/  IMAD.IADD R24, R21, 0x1, R28 ;  /* 0x0000000115187824 */ /* 0x020fe200078e021c */
[----:B------:R-:W3:Y:S03]  /*1740*/  LDS R20, [R16+0x28] ;  /* 0x0000280010147984 */ /* 0x000ee60000000800 */
[----:B--2---:R-:W-:Y:S01]  /*1750*/  IMAD.IADD R25, R24, 0x1, R17 ;  /* 0x0000000118197824 */ /* 0x004fe200078e0211 */
[----:B------:R-:W2:Y:S04]  /*1760*/  LDS R21, [R16+0x2c] ;  /* 0x00002c0010157984 */ /* 0x000ea80000000800 */
[----:B------:R-:W4:Y:S01]  /*1770*/  LDS R17, [R16+0x30] ;  /* 0x0000300010117984 */ /* 0x000f220000000800 */
[----:B------:R-:W-:-:S03]  /*1780*/  IADD3 R27, PT, PT, R25, R27, RZ ;  /* 0x0000001b191b7210 */ /* 0x000fc60007ffe0ff */
[----:B------:R-:W-:Y:S02]  /*1790*/  STS [R16+0x10], R24 ;  /* 0x0000101810007388 */ /* 0x000fe40000000800 */
[----:B------:R-:W-:Y:S02]  /*17a0*/  IMAD.IADD R22, R27, 0x1, R22 ;  /* 0x000000011b167824 */ /* 0x000fe400078e0216 */
[----:B------:R-:W5:Y:S02]  /*17b0*/  LDS R24, [R16+0x34] ;  /* 0x0000340010187984 */ /* 0x000f640000000800 */
[----:B------:R-:W-:Y:S02]  /*17c0*/  IMAD.IADD R23, R23, 0x1, R22 ;  /* 0x0000000117177824 */ /* 0x000fe400078e0216 */
[----:B------:R-:W-:Y:S02]  /*17d0*/  STS [R16+0x14], R25 ;  /* 0x0000141910007388 */ /* 0x000fe40000000800 */
[----:B-1----:R-:W-:-:S02]  /*17e0*/  IMAD.IADD R26, R23, 0x1, R18 ;  /* 0x00000001171a7824 */ /* 0x002fc400078e0212 */
[----:B------:R-:W1:Y:S03]  /*17f0*/  LDS R25, [R16+0x38] ;  /* 0x0000380010197984 */ /* 0x000e660000000800 */
[----:B0-----:R-:W-:Y:S01]  /*1800*/  IADD3 R19, PT, PT, R26, R19, RZ ;  /* 0x000000131a137210 */ /* 0x001fe20007ffe0ff */
[----:B------:R0:W0:Y:S04]  /*1810*/  LDS R18, [R16+0x3c] ;  /* 0x00003c0010127984 */ /* 0x0000280000000800 */
[----:B------:R0:W-:Y:S04]  /*1820*/  STS [R16+0x4], R29 ;  /* 0x0000041d10007388 */ /* 0x0001e80000000800 */
[----:B------:R0:W-:Y:S01]  /*1830*/  STS [R16+0xc], R28 ;  /* 0x00000c1c10007388 */ /* 0x0001e20000000800 */
[----:B---3--:R-:W-:-:S03]  /*1840*/  IMAD.IADD R20, R19, 0x1, R20 ;  /* 0x0000000113147824 */ /* 0x008fc600078e0214 */
[----:B------:R3:W-:Y:S01]  /*1850*/  STS [R16+0x18], R27 ;  /* 0x0000181b10007388 */ /* 0x0007e20000000800 */
[----:B--2---:R-:W-:-:S03]  /*1860*/  IMAD.IADD R21, R21, 0x1, R20 ;  /* 0x0000000115157824 */ /* 0x004fc600078e0214 */
[----:B------:R3:W-:Y:S01]  /*1870*/  STS [R16+0x1c], R22 ;  /* 0x00001c1610007388 */ /* 0x0007e20000000800 */
[----:B----4-:R-:W-:-:S03]  /*1880*/  IMAD.IADD R17, R21, 0x1, R17 ;  /* 0x0000000115117824 */ /* 0x010fc600078e0211 */
[----:B------:R3:W-:Y:S04]  /*1890*/  STS [R16+0x20], R23 ;  /* 0x0000201710007388 */ /* 0x0007e80000000800 */
[----:B------:R3:W-:Y:S01]  /*18a0*/  STS [R16+0x24], R26 ;  /* 0x0000241a10007388 */ /* 0x0007e20000000800 */
[----:B-----5:R-:W-:-:S03]  /*18b0*/  IADD3 R24, PT, PT, R17, R24, RZ ;  /* 0x0000001811187210 */ /* 0x020fc60007ffe0ff */
[----:B------:R3:W-:Y:S04]  /*18c0*/  STS [R16+0x28], R19 ;  /* 0x0000281310007388 */ /* 0x0007e80000000800 */
[----:B------:R3:W-:Y:S01]  /*18d0*/  STS [R16+0x2c], R20 ;  /* 0x00002c1410007388 */ /* 0x0007e20000000800 */
[----:B-1----:R-:W-:-:S03]  /*18e0*/  IMAD.IADD R25, R24, 0x1, R25 ;  /* 0x0000000118197824 */ /* 0x002fc600078e0219 */
[----:B------:R3:W-:Y:S04]  /*18f0*/  STS [R16+0x30], R21 ;  /* 0x0000301510007388 */ /* 0x0007e80000000800 */
[----:B------:R3:W-:Y:S04]  /*1900*/  STS [R16+0x34], R17 ;  /* 0x0000341110007388 */ /* 0x0007e80000000800 */
[----:B------:R3:W-:Y:S04]  /*1910*/  STS [R16+0x38], R24 ;  /* 0x0000381810007388 */ /* 0x0007e80000000800 */
[----:B------:R3:W-:Y:S01]  /*1920*/  STS [R16+0x3c], R25 ;  /* 0x00003c1910007388 */ /* 0x0007e20000000800 */
[----:B0-----:R-:W-:Y:S05]  /*1930*/  @!P3 BRA `(.L_x_27) ;  /* 0xfffffffc002cb947 */ /* 0x001fea000383ffff */
.L_x_26:
[----:B------:R-:W-:-:S05]  /*1940*/  IMAD.IADD R14, R2, 0x1, -R15 ;  /* 0x00000001020e7824 */ /* 0x000fca00078e0a0f */
[----:B------:R-:W-:-:S13]  /*1950*/  ISETP.GT.AND P3, PT, R14, 0x4, PT ;  /* 0x000000040e00780c */ /* 0x000fda0003f64270 */
[----:B------:R-:W-:Y:S05]  /*1960*/  @!P3 BRA `(.L_x_28) ;  /* 0x000000000070b947 */ /* 0x000fea0003800000 */
[C---:B------:R-:W-:Y:S01]  /*1970*/  LEA R14, R15.reuse, R4, 0x2 ;  /* 0x000000040f0e7211 */ /* 0x040fe200078e10ff */
[----:B------:R-:W-:Y:S01]  /*1980*/  VIADD R15, R15, 0x8 ;  /* 0x000000080f0f7836 */ /* 0x000fe20000000000 */
[----:B------:R-:W-:-:S03]  /*1990*/  PLOP3.LUT P0, PT, PT, PT, PT, 0x8, 0x80 ;  /* 0x000000000080781c */ /* 0x000fc60003f0e170 */
[----:B0--3--:R-:W1:Y:S04]  /*19a0*/  LDS R19, [R14+-0x4] ;  /* 0xfffffc000e137984 */ /* 0x009e680000000800 */
[----:B------:R-:W0:Y:S04]  /*19b0*/  LDS R20, [R14] ;  /* 0x000000000e147984 */ /* 0x000e280000000800 */
[----:B------:R-:W3:Y:S04]  /*19c0*/  LDS R22, [R14+0x4] ;  /* 0x000004000e167984 */ /* 0x000ee80000000800 */
[----:B------:R-:W5:Y:S04]  /*19d0*/  LDS R24, [R14+0x8] ;  /* 0x000008000e187984 */ /* 0x000f680000000800 */
[----:B------:R-:W5:Y:S04]  /*19e0*/  LDS R26, [R14+0xc] ;  /* 0x00000c000e1a7984 */ /* 0x000f680000000800 */
[----:B------:R-:W5:Y:S04]  /*19f0*/  LDS R28, [R14+0x10] ;  /* 0x000010000e1c7984 */ /* 0x000f680000000800 */
[----:B------:R-:W5:Y:S04]  /*1a00*/  LDS R17, [R14+0x14] ;  /* 0x000014000e117984 */ /* 0x000f680000000800 */
[----:B--2---:R-:W2:Y:S01]  /*1a10*/  LDS R16, [R14+0x18] ;  /* 0x000018000e107984 */ /* 0x004ea20000000800 */
[----:B-1--4-:R-:W-:-:S03]  /*1a20*/  IMAD.IADD R19, R18, 0x1, R19 ;  /* 0x0000000112137824 */ /* 0x012fc600078e0213 */
[----:B------:R1:W4:Y:S01]  /*1a30*/  LDS R18, [R14+0x1c] ;  /* 0x00001c000e127984 */ /* 0x0003220000000800 */
[----:B0-----:R-:W-:-:S03]  /*1a40*/  IMAD.IADD R21, R19, 0x1, R20 ;  /* 0x0000000113157824 */ /* 0x001fc600078e0214 */
[----:B------:R1:W-:Y:S01]  /*1a50*/  STS [R14], R19 ;  /* 0x000000130e007388 */ /* 0x0003e20000000800 */
[----:B---3--:R-:W-:-:S03]  /*1a60*/  IMAD.IADD R23, R21, 0x1, R22 ;  /* 0x0000000115177824 */ /* 0x008fc600078e0216 */
[----:B------:R1:W-:Y:S02]  /*1a70*/  STS [R14+0x4], R21 ;  /* 0x000004150e007388 */ /* 0x0003e40000000800 */
[----:B-----5:R-:W-:Y:S02]  /*1a80*/  IADD3 R25, PT, PT, R23, R24, RZ ;  /* 0x0000001817197210 */ /* 0x020fe40007ffe0ff */
[----:B------:R1:W-:Y:S03]  /*1a90*/  STS [R14+0x8], R23 ;  /* 0x000008170e007388 */ /* 0x0003e60000000800 */
[----:B------:R-:W-:Y:S01]  /*1aa0*/  IMAD.IADD R27, R26, 0x1, R25 ;  /* 0x000000011a1b7824 */ /* 0x000fe200078e0219 */
[----:B------:R1:W-:Y:S03]  /*1ab0*/  STS [R14+0xc], R25 ;  /* 0x00000c190e007388 */ /* 0x0003e60000000800 */
[----:B------:R-:W-:Y:S01]  /*1ac0*/  IMAD.IADD R28, R27, 0x1, R28 ;  /* 0x000000011b1c7824 */ /* 0x000fe200078e021c */
[----:B------:R1:W-:Y:S03]  /*1ad0*/  STS [R14+0x10], R27 ;  /* 0x0000101b0e007388 */ /* 0x0003e60000000800 */
[----:B------:R-:W-:Y:S01]  /*1ae0*/  IMAD.IADD R17, R28, 0x1, R17 ;  /* 0x000000011c117824 */ /* 0x000fe200078e0211 */
[----:B------:R1:W-:Y:S04]  /*1af0*/  STS [R14+0x14], R28 ;  /* 0x0000141c0e007388 */ /* 0x0003e80000000800 */
[----:B--2---:R-:W-:Y:S01]  /*1b00*/  IADD3 R29, PT, PT, R17, R16, RZ ;  /* 0x00000010111d7210 */ /* 0x004fe20007ffe0ff */
[----:B------:R1:W-:Y:S04]  /*1b10*/  STS [R14+0x18], R17 ;  /* 0x000018110e007388 */ /* 0x0003e80000000800 */
[----:B------:R1:W-:Y:S02]  /*1b20*/  STS [R14+0x1c], R29 ;  /* 0x00001c1d0e007388 */ /* 0x0003e40000000800 */
.L_x_28:
[----:B------:R-:W-:-:S13]  /*1b30*/  ISETP.NE.OR P0, PT, R15, R2, P0 ;  /* 0x000000020f00720c */ /* 0x000fda0000705670 */
[----:B------:R-:W-:Y:S05]  /*1b40*/  @!P0 BRA `(.L_x_23) ;  /* 0x0000000000448947 */ /* 0x000fea0003800000 */
.L_x_25:
[C---:B---3--:R-:W-:Y:S02]  /*1b50*/  IMAD R20, R15.reuse, 0x4, R4 ;  /* 0x000000040f147824 */ /* 0x048fe400078e0204 */
[----:B------:R-:W-:-:S03]  /*1b60*/  VIADD R15, R15, 0x4 ;  /* 0x000000040f0f7836 */ /* 0x000fc60000000000 */
[----:B-1--4-:R-:W4:Y:S02]  /*1b70*/  LDS R17, [R20+-0x4] ;  /* 0xfffffc0014117984 */ /* 0x012f240000000800 */
[----:B------:R-:W-:Y:S02]  /*1b80*/  ISETP.NE.AND P0, PT, R15, R2, PT ;  /* 0x000000020f00720c */ /* 0x000fe40003f05270 */
[----:B------:R-:W1:Y:S04]  /*1b90*/  LDS R14, [R20] ;  /* 0x00000000140e7984 */ /* 0x000e680000000800 */
[----:B0-----:R-:W0:Y:S04]  /*1ba0*/  LDS R19, [R20+0x4] ;  /* 0x0000040014137984 */ /* 0x001e280000000800 */
[----:B--2---:R-:W2:Y:S01]  /*1bb0*/  LDS R16, [R20+0x8] ;  /* 0x0000080014107984 */ /* 0x004ea20000000800 */
[----:B----4-:R-:W-:-:S03]  /*1bc0*/  IADD3 R17, PT, PT, R17, R18, RZ ;  /* 0x0000001211117210 */ /* 0x010fc60007ffe0ff */
[----:B------:R3:W4:Y:S02]  /*1bd0*/  LDS R18, [R20+0xc] ;  /* 0x00000c0014127984 */ /* 0x0007240000000800 */
[----:B-1----:R-:W-:Y:S02]  /*1be0*/  IMAD.IADD R14, R17, 0x1, R14 ;  /* 0x00000001110e7824 */ /* 0x002fe400078e020e */
[----:B------:R3:W-:Y:S02]  /*1bf0*/  STS [R20], R17 ;  /* 0x0000001114007388 */ /* 0x0007e40000000800 */
[----:B0-----:R-:W-:Y:S02]  /*1c00*/  IMAD.IADD R19, R14, 0x1, R19 ;  /* 0x000000010e137824 */ /* 0x001fe400078e0213 */
[----:B------:R3:W-:Y:S03]  /*1c10*/  STS [R20+0x4], R14 ;  /* 0x0000040e14007388 */ /* 0x0007e60000000800 */
[----:B--2---:R-:W-:Y:S01]  /*1c20*/  IADD3 R16, PT, PT, R19, R16, RZ ;  /* 0x0000001013107210 */ /* 0x004fe20007ffe0ff */
[----:B------:R3:W-:Y:S04]  /*1c30*/  STS [R20+0x8], R19 ;  /* 0x0000081314007388 */ /* 0x0007e80000000800 */
[----:B------:R3:W-:Y:S01]  /*1c40*/  STS [R20+0xc], R16 ;  /* 0x00000c1014007388 */ /* 0x0007e20000000800 */
[----:B------:R-:W-:Y:S05]  /*1c50*/  @P0 BRA `(.L_x_25) ;  /* 0xfffffffc00bc0947 */ /* 0x000fea000383ffff */
.L_x_23:
[----:B------:R-:W-:Y:S05]  /*1c60*/  BSYNC.RECONVERGENT B0 ;  /* 0x0000000000007941 */ /* 0x000fea0003800200 */
.L_x_22:
[----:B------:R-:W-:Y:S01]  /*1c70*/  UIADD3 UR5, UPT, UPT, UR5, 0x1, URZ ;  /* 0x0000000105057890 */ /* 0x000fe2000fffe0ff */
[----:B------:R-:W-:Y:S11]  /*1c80*/  @!P2 BRA `(.L_x_29) ;  /* 0xfffffff000d0a947 */ /* 0x000ff6000383ffff */
.L_x_16:
[----:B------:R-:W-:Y:S06]  /*1c90*/  BAR.SYNC.DEFER_BLOCKING 0x0 ;  /* 0x0000000000007b1d */ /* 0x000fec0000010000 */
[----:B------:R-:W-:Y:S02]  /*1ca0*/  BSSY.RECONVERGENT B0, `(.L_x_30) ;  /* 0x00000aa000007945 */ /* 0x000fe40003800200 */
[----:B------:R-:W-:Y:S06]  /*1cb0*/  BAR.SYNC.DEFER_BLOCKING 0x0 ;  /* 0x0000000000007b1d */ /* 0x000fec0000010000 */
[----:B------:R-:W-:Y:S05]  /*1cc0*/  @!P1 BRA `(.L_x_31) ;  /* 0x00000008009c9947 */ /* 0x000fea0003800000 */
[----:B------:R-:W5:Y:S01]  /*1cd0*/  LDCU UR6, c[0x0][0x388] ;  /* 0x00007100ff0677ac */ /* 0x000f620008000800 */
[----:B------:R-:W-:Y:S01]  /*1ce0*/  IMAD.MOV.U32 R13, RZ, RZ, RZ ;  /* 0x000000ffff0d7224 */ /* 0x000fe200078e00ff */
[----:B------:R-:W0:Y:S01]  /*1cf0*/  LDCU.64 UR8, c[0x0][0x388] ;  /* 0x00007100ff0877ac */ /* 0x000e220008000a00 */
[----:B------:R-:W-:Y:S01]  /*1d00*/  UMOV UR5, 0xffffffff ;  /* 0xffffffff00057882 */ /* 0x000fe20000000000 */
[----:B-----5:R-:W-:Y:S02]  /*1d10*/  UISETP.GE.U32.AND UP0, UPT, UR6, 0x8, UPT ;  /* 0x000000080600788c */ /* 0x020fe4000bf06070 */
[----:B0-----:R-:W-:-:S07]  /*1d20*/  USHF.L.U32 UR9, UR5, UR9, URZ ;  /* 0x0000000905097299 */ /* 0x001fce00080006ff */
[----:B------:R-:W-:Y:S05]  /*1d30*/  BRA.U !UP0, `(.L_x_32) ;  /* 0x00000005083c7547 */ /* 0x000fea000b800000 */
[----:B------:R-:W-:Y:S01]  /*1d40*/  HFMA2 R13, -RZ, RZ, 0, 0 ;  /* 0x00000000ff0d7431 */ /* 0x000fe200000001ff */
[----:B------:R-:W-:-:S12]  /*1d50*/  ULOP3.LUT UR5, UR6, 0x7ffffff8, URZ, 0xc0, !UPT ;  /* 0x7ffffff806057892 */ /* 0x000fd8000f8ec0ff */
.L_x_33:
[C---:B-1----:R-:W-:Y:S02]  /*1d60*/  IMAD R12, R13.reuse, 0x4, R10 ;  /* 0x000000040d0c7824 */ /* 0x042fe400078e020a */
[----:B------:R-:W-:-:S03]  /*1d70*/  VIADD R13, R13, 0x8 ;  /* 0x000000080d0d7836 */ /* 0x000fc60000000000 */
[----:B0--3--:R-:W0:Y:S02]  /*1d80*/  LDS R14, [R12] ;  /* 0x000000000c0e7984 */ /* 0x009e240000000800 */
[----:B------:R-:W-:Y:S02]  /*1d90*/  ISETP.NE.AND P0, PT, R13, UR5, PT ;  /* 0x000000050d007c0c */ /* 0x000fe4000bf05270 */
[----:B0-----:R-:W-:-:S04]  /*1da0*/  SHF.R.S32.HI R15, RZ, UR4, R14 ;  /* 0x00000004ff0f7c19 */ /* 0x001fc8000801140e */
[----:B------:R-:W-:-:S05]  /*1db0*/  LOP3.LUT R15, R15, UR9, RZ, 0x30, !PT ;  /* 0x000000090f0f7c12 */ /* 0x000fca000f8e30ff */
[----:B------:R-:W-:-:S05]  /*1dc0*/  IMAD R15, R15, 0x4, R4 ;  /* 0x000000040f0f7824 */ /* 0x000fca00078e0204 */
[----:B------:R-:W2:Y:S02]  /*1dd0*/  LDS R17, [R15] ;  /* 0x000000000f117984 */ /* 0x000ea40000000800 */
[C---:B--2---:R-:W-:Y:S01]  /*1de0*/  IADD3 R16, PT, PT, R17.reuse, 0x1, RZ ;  /* 0x0000000111107810 */ /* 0x044fe20007ffe0ff */
[----:B------:R-:W-:-:S04]  /*1df0*/  IMAD R17, R17, 0x4, R6 ;  /* 0x0000000411117824 */ /* 0x000fc800078e0206 */
[----:B------:R-:W-:Y:S04]  /*1e00*/  STS [R15], R16 ;  /* 0x000000100f007388 */ /* 0x000fe80000000800 */
[----:B------:R-:W-:Y:S04]  /*1e10*/  STS [R17], R14 ;  /* 0x0000000e11007388 */ /* 0x000fe80000000800 */
[----:B----4-:R-:W0:Y:S02]  /*1e20*/  LDS R18, [R12+0x4] ;  /* 0x000004000c127984 */ /* 0x010e240000000800 */
[----:B0-----:R-:W-:-:S04]  /*1e30*/  SHF.R.S32.HI R19, RZ, UR4, R18 ;  /* 0x00000004ff137c19 */ /* 0x001fc80008011412 */
[----:B------:R-:W-:-:S05]  /*1e40*/  LOP3.LUT R19, R19, UR9, RZ, 0x30, !PT ;  /* 0x0000000913137c12 */ /* 0x000fca000f8e30ff */
[----:B------:R-:W-:-:S05]  /*1e50*/  IMAD R19, R19, 0x4, R4 ;  /* 0x0000000413137824 */ /* 0x000fca00078e0204 */
[----:B------:R-:W0:Y:S02]  /*1e60*/  LDS R21, [R19] ;  /* 0x0000000013157984 */ /* 0x000e240000000800 */
[C---:B0-----:R-:W-:Y:S01]  /*1e70*/  IADD3 R20, PT, PT, R21.reuse, 0x1, RZ ;  /* 0x0000000115147810 */ /* 0x041fe20007ffe0ff */
[----:B------:R-:W-:-:S04]  /*1e80*/  IMAD R21, R21, 0x4, R6 ;  /* 0x0000000415157824 */ /* 0x000fc800078e0206 */
[----:B------:R-:W-:Y:S04]  /*1e90*/  STS [R19], R20 ;  /* 0x0000001413007388 */ /* 0x000fe80000000800 */
[----:B------:R-:W-:Y:S04]  /*1ea0*/  STS [R21], R18 ;  /* 0x0000001215007388 */ /* 0x000fe80000000800 */
[----:B------:R-:W0:Y:S02]  /*1eb0*/  LDS R15, [R12+0x8] ;  /* 0x000008000c0f7984 */ /* 0x000e240000000800 */
        /* <DEDUP_REMOVED lines=51> */
[----:B------:R0:W-:Y:S04]  /*21f0*/  STS [R21], R18 ;  /* 0x0000001215007388 */ /* 0x0001e80000000800 */
[----:B------:R0:W-:Y:S01]  /*2200*/  STS [R20], R19 ;  /* 0x0000001314007388 */ /* 0x0001e20000000800 */
[----:B------:R-:W-:Y:S05]  /*2210*/  @P0 BRA `(.L_x_33) ;  /* 0xfffffff800d00947 */ /* 0x000fea000383ffff */
[----:B------:R-:W-:-:S07]  /*2220*/  MOV R13, UR5 ;  /* 0x00000005000d7c02 */ /* 0x000fce0008000f00 */
.L_x_32:
[----:B------:R-:W-:-:S04]  /*2230*/  ULOP3.LUT UR8, UR8, 0x7, URZ, 0xc0, !UPT ;  /* 0x0000000708087892 */ /* 0x000fc8000f8ec0ff */
[----:B------:R-:W-:-:S09]  /*2240*/  UISETP.NE.AND UP0, UPT, UR8, URZ, UPT ;  /* 0x000000ff0800728c */ /* 0x000fd2000bf05270 */
[----:B------:R-:W-:Y:S05]  /*2250*/  BRA.U !UP0, `(.L_x_31) ;  /* 0x0000000508387547 */ /* 0x000fea000b800000 */
[----:B------:R-:W-:Y:S02]  /*2260*/  UIADD3 UR5, UPT, UPT, UR8, -0x1, URZ ;  /* 0xffffffff08057890 */ /* 0x000fe4000fffe0ff */
[----:B------:R-:W-:Y:S02]  /*2270*/  ULOP3.LUT UP1, UR7, UR6, 0x3, URZ, 0xc0, !UPT ;  /* 0x0000000306077892 */ /* 0x000fe4000f82c0ff */
[----:B------:R-:W-:-:S09]  /*2280*/  UISETP.GE.U32.AND UP0, UPT, UR5, 0x3, UPT ;  /* 0x000000030500788c */ /* 0x000fd2000bf06070 */
[----:B------:R-:W-:Y:S05]  /*2290*/  BRA.U !UP0, `(.L_x_34) ;  /* 0x0000000108987547 */ /* 0x000fea000b800000 */
[C---:B-1----:R-:W-:Y:S02]  /*22a0*/  IMAD R12, R13.reuse, 0x4, R10 ;  /* 0x000000040d0c7824 */ /* 0x042fe400078e020a */
[----:B------:R-:W-:-:S03]  /*22b0*/  VIADD R13, R13, 0x4 ;  /* 0x000000040d0d7836 */ /* 0x000fc60000000000 */
[----:B---3--:R-:W1:Y:S02]  /*22c0*/  LDS R14, [R12] ;  /* 0x000000000c0e7984 */ /* 0x008e640000000800 */
[----:B-1----:R-:W-:-:S04]  /*22d0*/  SHF.R.S32.HI R15, RZ, UR4, R14 ;  /* 0x00000004ff0f7c19 */ /* 0x002fc8000801140e */
[----:B------:R-:W-:-:S05]  /*22e0*/  LOP3.LUT R15, R15, UR9, RZ, 0x30, !PT ;  /* 0x000000090f0f7c12 */ /* 0x000fca000f8e30ff */
[----:B------:R-:W-:-:S05]  /*22f0*/  IMAD R15, R15, 0x4, R4 ;  /* 0x000000040f0f7824 */ /* 0x000fca00078e0204 */
[----:B------:R-:W2:Y:S02]  /*2300*/  LDS R17, [R15] ;  /* 0x000000000f117984 */ /* 0x000ea40000000800 */
[C---:B--2---:R-:W-:Y:S01]  /*2310*/  IADD3 R16, PT, PT, R17.reuse, 0x1, RZ ;  /* 0x0000000111107810 */ /* 0x044fe20007ffe0ff */
[----:B------:R-:W-:-:S04]  /*2320*/  IMAD R17, R17, 0x4, R6 ;  /* 0x0000000411117824 */ /* 0x000fc800078e0206 */
[----:B------:R-:W-:Y:S04]  /*2330*/  STS [R15], R16 ;  /* 0x000000100f007388 */ /* 0x000fe80000000800 */
[----:B------:R-:W-:Y:S04]  /*2340*/  STS [R17], R14 ;  /* 0x0000000e11007388 */ /* 0x000fe80000000800 */
[----:B0---4-:R-:W0:Y:S02]  /*2350*/  LDS R18, [R12+0x4] ;  /* 0x000004000c127984 */ /* 0x011e240000000800 */
        /* <DEDUP_REMOVED lines=25> */
[----:B------:R0:W-:Y:S02]  /*24f0*/  STS [R20], R19 ;  /* 0x0000001314007388 */ /* 0x0001e40000000800 */
.L_x_34:
[----:B------:R-:W-:Y:S05]  /*2500*/  BRA.U !UP1, `(.L_x_31) ;  /* 0x00000001098c7547 */ /* 0x000fea000b800000 */
[----:B------:R-:W-:Y:S02]  /*2510*/  UISETP.NE.AND UP0, UPT, UR7, 0x1, UPT ;  /* 0x000000010700788c */ /* 0x000fe4000bf05270 */
[----:B------:R-:W-:-:S04]  /*2520*/  ULOP3.LUT UR5, UR6, 0x1, URZ, 0xc0, !UPT ;  /* 0x0000000106057892 */ /* 0x000fc8000f8ec0ff */
[----:B------:R-:W-:-:S03]  /*2530*/  UISETP.NE.U32.AND UP1, UPT, UR5, 0x1, UPT ;  /* 0x000000010500788c */ /* 0x000fc6000bf25070 */
[----:B------:R-:W-:Y:S08]  /*2540*/  BRA.U !UP0, `(.L_x_35) ;  /* 0x0000000108507547 */ /* 0x000ff0000b800000 */
[C---:B0--3--:R-:W-:Y:S01]  /*2550*/  LEA R20, R13.reuse, R10, 0x2 ;  /* 0x0000000a0d147211 */ /* 0x049fe200078e10ff */
[----:B------:R-:W-:-:S04]  /*2560*/  VIADD R13, R13, 0x2 ;  /* 0x000000020d0d7836 */ /* 0x000fc80000000000 */
[----:B-1----:R-:W0:Y:S02]  /*2570*/  LDS R12, [R20] ;  /* 0x00000000140c7984 */ /* 0x002e240000000800 */
[----:B0-----:R-:W-:-:S04]  /*2580*/  SHF.R.S32.HI R14, RZ, UR4, R12 ;  /* 0x00000004ff0e7c19 */ /* 0x001fc8000801140c */
[----:B------:R-:W-:-:S05]  /*2590*/  LOP3.LUT R15, R14, UR9, RZ, 0x30, !PT ;  /* 0x000000090e0f7c12 */ /* 0x000fca000f8e30ff */
[----:B------:R-:W-:-:S05]  /*25a0*/  IMAD R15, R15, 0x4, R4 ;  /* 0x000000040f0f7824 */ /* 0x000fca00078e0204 */
[----:B------:R-:W0:Y:S02]  /*25b0*/  LDS R17, [R15] ;  /* 0x000000000f117984 */ /* 0x000e240000000800 */
[C---:B0-----:R-:W-:Y:S01]  /*25c0*/  VIADD R14, R17.reuse, 0x1 ;  /* 0x00000001110e7836 */ /* 0x041fe20000000000 */
[----:B------:R-:W-:-:S04]  /*25d0*/  LEA R17, R17, R6, 0x2 ;  /* 0x0000000611117211 */ /* 0x000fc800078e10ff */
[----:B------:R-:W-:Y:S04]  /*25e0*/  STS [R15], R14 ;  /* 0x0000000e0f007388 */ /* 0x000fe80000000800 */
[----:B------:R-:W-:Y:S04]  /*25f0*/  STS [R17], R12 ;  /* 0x0000000c11007388 */ /* 0x000fe80000000800 */
[----:B--2---:R-:W4:Y:S02]  /*2600*/  LDS R16, [R20+0x4] ;  /* 0x0000040014107984 */ /* 0x004f240000000800 */
[----:B----4-:R-:W-:-:S04]  /*2610*/  SHF.R.S32.HI R18, RZ, UR4, R16 ;  /* 0x00000004ff127c19 */ /* 0x010fc80008011410 */
[----:B------:R-:W-:-:S05]  /*2620*/  LOP3.LUT R19, R18, UR9, RZ, 0x30, !PT ;  /* 0x0000000912137c12 */ /* 0x000fca000f8e30ff */
[----:B------:R-:W-:-:S05]  /*2630*/  IMAD R19, R19, 0x4, R4 ;  /* 0x0000000413137824 */ /* 0x000fca00078e0204 */
[----:B------:R-:W0:Y:S02]  /*2640*/  LDS R21, [R19] ;  /* 0x0000000013157984 */ /* 0x000e240000000800 */
[C---:B0-----:R-:W-:Y:S01]  /*2650*/  VIADD R18, R21.reuse, 0x1 ;  /* 0x0000000115127836 */ /* 0x041fe20000000000 */
[----:B------:R-:W-:-:S04]  /*2660*/  LEA R21, R21, R6, 0x2 ;  /* 0x0000000615157211 */ /* 0x000fc800078e10ff */
[----:B------:R0:W-:Y:S04]  /*2670*/  STS [R19], R18 ;  /* 0x0000001213007388 */ /* 0x0001e80000000800 */
[----:B------:R0:W-:Y:S02]  /*2680*/  STS [R21], R16 ;  /* 0x0000001015007388 */ /* 0x0001e40000000800 */
.L_x_35:
[----:B------:R-:W-:Y:S05]  /*2690*/  BRA.U UP1, `(.L_x_31) ;  /* 0x0000000101287547 */ /* 0x000fea000b800000 */
[----:B------:R-:W-:-:S06]  /*26a0*/  IMAD R13, R13, 0x4, R10 ;  /* 0x000000040d0d7824 */ /* 0x000fcc00078e020a */
[----:B------:R-:W1:Y:S02]  /*26b0*/  LDS R13, [R13] ;  /* 0x000000000d0d7984 */ /* 0x000e640000000800 */
[----:B-1----:R-:W-:-:S04]  /*26c0*/  SHF.R.S32.HI R12, RZ, UR4, R13 ;  /* 0x00000004ff0c7c19 */ /* 0x002fc8000801140d */
[----:B------:R-:W-:-:S04]  /*26d0*/  LOP3.LUT R15, R12, UR9, RZ, 0x30, !PT ;  /* 0x000000090c0f7c12 */ /* 0x000fc8000f8e30ff */
[----:B------:R-:W-:-:S05]  /*26e0*/  LEA R15, R15, R4, 0x2 ;  /* 0x000000040f0f7211 */ /* 0x000fca00078e10ff */
[----:B---3--:R-:W1:Y:S02]  /*26f0*/  LDS R17, [R15] ;  /* 0x000000000f117984 */ /* 0x008e640000000800 */
[C---:B-1----:R-:W-:Y:S02]  /*2700*/  VIADD R12, R17.reuse, 0x1 ;  /* 0x00000001110c7836 */ /* 0x042fe40000000000 */
[----:B------:R-:W-:-:S03]  /*2710*/  IMAD R14, R17, 0x4, R6 ;  /* 0x00000004110e7824 */ /* 0x000fc600078e0206 */
[----:B------:R1:W-:Y:S04]  /*2720*/  STS [R15], R12 ;  /* 0x0000000c0f007388 */ /* 0x0003e80000000800 */
[----:B------:R1:W-:Y:S02]  /*2730*/  STS [R14], R13 ;  /* 0x0000000d0e007388 */ /* 0x0003e40000000800 */
.L_x_31:
[----:B------:R-:W-:Y:S05]  /*2740*/  BSYNC.RECONVERGENT B0 ;  /* 0x0000000000007941 */ /* 0x000fea0003800200 */
.L_x_30:
[----:B------:R-:W5:Y:S01]  /*2750*/  LDCU UR5, c[0x0][0x38c] ;  /* 0x00007180ff0577ac */ /* 0x000f620008000800 */
[----:B01----:R-:W-:Y:S01]  /*2760*/  MOV R12, R10 ;  /* 0x0000000a000c7202 */ /* 0x003fe20000000f00 */
[----:B-----5:R-:W-:-:S04]  /*2770*/  UIADD3 UR4, UPT, UPT, UR4, UR5, URZ ;  /* 0x0000000504047290 */ /* 0x020fc8000fffe0ff */
[----:B------:R-:W-:Y:S01]  /*2780*/  UISETP.GE.U32.AND UP0, UPT, UR4, 0x20, UPT ;  /* 0x000000200400788c */ /* 0x000fe2000bf06070 */
[----:B------:R-:W-:Y:S08]  /*2790*/  BAR.SYNC.DEFER_BLOCKING 0x0 ;  /* 0x0000000000007b1d */ /* 0x000ff00000010000 */
[----:B------:R-:W-:Y:S05]  /*27a0*/  BRA.U !UP0, `(.L_x_36) ;  /* 0xffffffe108407547 */ /* 0x000fea000b83ffff */
[----:B------:R-:W0:Y:S02]  /*27b0*/  LDCU UR5, c[0x0][0x388] ;  /* 0x00007100ff0577ac */ /* 0x000e240008000800 */
[----:B0-----:R-:W-:-:S13]  /*27c0*/  ISETP.GE.AND P0, PT, R3, UR5, PT ;  /* 0x0000000503007c0c */ /* 0x001fda000bf06270 */
[----:B------:R-:W-:Y:S05]  /*27d0*/  @P0 EXIT ;  /* 0x000000000000094d */ /* 0x000fea0003800000 */
[----:B------:R-:W0:Y:S01]  /*27e0*/  LDC.64 R4, c[0x0][0x380] ;  /* 0x0000e000ff047b82 */ /* 0x000e220000000a00 */
[C---:B------:R-:W-:Y:S01]  /*27f0*/  VIADD R2, R8.reuse, 0x1 ;  /* 0x0000000108027836 */ /* 0x040fe20000000000 */
[----:B------:R-:W-:Y:S01]  /*2800*/  BSSY.RECONVERGENT B0, `(.L_x_37) ;  /* 0x0000010000007945 */ /* 0x000fe20003800200 */
[----:B------:R-:W-:-:S03]  /*2810*/  ISETP.GE.U32.AND P1, PT, R8, 0x3, PT ;  /* 0x000000030800780c */ /* 0x000fc60003f26070 */
[----:B------:R-:W-:-:S13]  /*2820*/  LOP3.LUT P0, R10, R2, 0x3, RZ, 0xc0, !PT ;  /* 0x00000003020a7812 */ /* 0x000fda000780c0ff */
[----:B------:R-:W-:Y:S05]  /*2830*/  @!P0 BRA `(.L_x_38) ;  /* 0x0000000000308947 */ /* 0x000fea0003800000 */
[----:B------:R-:W1:Y:S01]  /*2840*/  LDC.64 R8, c[0x0][0x380] ;  /* 0x0000e000ff087b82 */ /* 0x000e620000000a00 */
[C---:B------:R-:W-:Y:S01]  /*2850*/  IMAD R7, R3.reuse, 0x4, R6 ;  /* 0x0000000403077824 */ /* 0x040fe200078e0206 */
[----:B------:R-:W-:Y:S01]  /*2860*/  IADD3 R2, PT, PT, -R10, RZ, RZ ;  /* 0x000000ff0a027210 */ /* 0x000fe20007ffe1ff */
[----:B-1----:R-:W-:-:S04]  /*2870*/  IMAD.WIDE.U32 R8, R3, 0x4, R8 ;  /* 0x0000000403087825 */ /* 0x002fc800078e0008 */
[----:B------:R-:W-:-:S07]  /*2880*/  IMAD R3, R10, R0, R3 ;  /* 0x000000000a037224 */ /* 0x000fce00078e0203 */
.L_x_39:
[----:B------:R1:W5:Y:S01]  /*2890*/  LDS R11, [R7] ;  /* 0x00000000070b7984 */ /* 0x0003620000000800 */
[----:B------:R-:W-:-:S05]  /*28a0*/  VIADD R2, R2, 0x1 ;  /* 0x0000000102027836 */ /* 0x000fca0000000000 */
[----:B------:R-:W-:Y:S01]  /*28b0*/  ISETP.NE.AND P0, PT, R2, RZ, PT ;  /* 0x000000ff0200720c */ /* 0x000fe20003f05270 */
[C---:B-1----:R-:W-:Y:S01]  /*28c0*/  IMAD R7, R0.reuse, 0x4, R7 ;  /* 0x0000000400077824 */ /* 0x042fe200078e0207 */
[----:B-----5:R1:W-:Y:S02]  /*28d0*/  STG.E desc[UR10][R8.64], R11 ;  /* 0x0000000b08007986 */ /* 0x0203e4000c10190a */
[----:B-1----:R-:W-:-:S09]  /*28e0*/  IMAD.WIDE.U32 R8, R0, 0x4, R8 ;  /* 0x0000000400087825 */ /* 0x002fd200078e0008 */
[----:B------:R-:W-:Y:S05]  /*28f0*/  @P0 BRA `(.L_x_39) ;  /* 0xfffffffc00e40947 */ /* 0x000fea000383ffff */
.L_x_38:
[----:B------:R-:W-:Y:S05]  /*2900*/  BSYNC.RECONVERGENT B0 ;  /* 0x0000000000007941 */ /* 0x000fea0003800200 */
.L_x_37:
[----:B------:R-:W-:Y:S05]  /*2910*/  @!P1 EXIT ;  /* 0x000000000000994d */ /* 0x000fea0003800000 */
.L_x_40:
[C---:B0-----:R-:W-:Y:S01]  /*2920*/  LEA R7, R3.reuse, R6, 0x2 ;  /* 0x0000000603077211 */ /* 0x041fe200078e10ff */
[----:B------:R-:W-:Y:S02]  /*2930*/  IMAD.IADD R11, R0, 0x1, R3 ;  /* 0x00000001000b7824 */ /* 0x000fe400078e0203 */
[----:B0-----:R-:W-:-:S04]  /*2940*/  IMAD.WIDE.U32 R8, R3, 0x4, R4 ;  /* 0x0000000403087825 */ /* 0x001fc800078e0004 */
[C---:B---3--:R-:W-:Y:S02]  /*2950*/  IMAD R17, R0.reuse, 0x4, R7 ;  /* 0x0000000400117824 */ /* 0x048fe400078e0207 */
[----:B------:R-:W0:Y:S01]  /*2960*/  LDS R7, [R7] ;  /* 0x0000000007077984 */ /* 0x000e220000000800 */
[----:B------:R-:W-:Y:S02]  /*2970*/  IMAD.IADD R13, R11, 0x1, R0 ;  /* 0x000000010b0d7824 */ /* 0x000fe400078e0200 */
[C---:B------:R-:W-:Y:S02]  /*2980*/  IMAD R19, R0.reuse, 0x4, R17 ;  /* 0x0000000400137824 */ /* 0x040fe400078e0211 */
[----:B------:R-:W1:Y:S01]  /*2990*/  LDS R17, [R17] ;  /* 0x0000000011117984 */ /* 0x000e620000000800 */
[----:B------:R-:W-:Y:S01]  /*29a0*/  IADD3 R21, PT, PT, R13, R0, RZ ;  /* 0x000000000d157210 */ /* 0x000fe20007ffe0ff */
[----:B------:R-:W-:Y:S01]  /*29b0*/  IMAD.WIDE.U32 R10, R11, 0x4, R4 ;  /* 0x000000040b0a7825 */ /* 0x000fe200078e0004 */
[----:B------:R-:W-:-:S02]  /*29c0*/  LEA R2, R0, R19, 0x2 ;  /* 0x0000001300027211 */ /* 0x000fc400078e10ff */
[----:B------:R-:W3:Y:S01]  /*29d0*/  LDS R19, [R19] ;  /* 0x0000000013137984 */ /* 0x000ee20000000800 */
[----:B------:R-:W-:-:S03]  /*29e0*/  IMAD.WIDE.U32 R12, R13, 0x4, R4 ;  /* 0x000000040d0c7825 */ /* 0x000fc600078e0004 */
[----:B------:R-:W5:Y:S01]  /*29f0*/  LDS R23, [R2] ;  /* 0x0000000002177984 */ /* 0x000f620000000800 */
[----:B------:R-:W-:-:S04]  /*2a00*/  IMAD.WIDE.U32 R14, R21, 0x4, R4 ;  /* 0x00000004150e7825 */ /* 0x000fc800078e0004 */
[----:B------:R-:W-:-:S05]  /*2a10*/  IMAD.IADD R3, R21, 0x1, R0 ;  /* 0x0000000115037824 */ /* 0x000fca00078e0200 */
[----:B------:R-:W-:Y:S01]  /*2a20*/  ISETP.GE.AND P0, PT, R3, UR5, PT ;  /* 0x0000000503007c0c */ /* 0x000fe2000bf06270 */
[----:B0-----:R0:W-:Y:S04]  /*2a30*/  STG.E desc[UR10][R8.64], R7 ;  /* 0x0000000708007986 */ /* 0x0011e8000c10190a */
[----:B-1----:R0:W-:Y:S04]  /*2a40*/  STG.E desc[UR10][R10.64], R17 ;  /* 0x000000110a007986 */ /* 0x0021e8000c10190a */
[----:B---3--:R0:W-:Y:S04]  /*2a50*/  STG.E desc[UR10][R12.64], R19 ;  /* 0x000000130c007986 */ /* 0x0081e8000c10190a */
[----:B-----5:R0:W-:Y:S01]  /*2a60*/  STG.E desc[UR10][R14.64], R23 ;  /* 0x000000170e007986 */ /* 0x0201e2000c10190a */
[----:B------:R-:W-:Y:S05]  /*2a70*/  @!P0 BRA `(.L_x_40) ;  /* 0xfffffffc00a88947 */ /* 0x000fea000383ffff */
[----:B------:R-:W-:Y:S05]  /*2a80*/  EXIT ;  /* 0x000000000000794d */ /* 0x000fea0003800000 */
.L_x_41:
[----:B------:R-:W-:-:S00]  /*2a90*/  BRA `(.L_x_41) ;  /* 0xfffffffc00fc7947 */ /* 0x000fc0000383ffff */
[----:B------:R-:W-:-:S00]  /*2aa0*/  NOP ;  /* 0x0000000000007918 */ /* 0x000fc00000000000 */
        /* <DEDUP_REMOVED lines=13> */
.L_x_42:


//--------------------- .nv.shared._Z9radixSortPfii --------------------------
	.section	.nv.shared._Z9radixSortPfii,"aw",@nobits
	.sectionflags	@""
	.align	16
	.zero		1024


//--------------------- .nv.shared.reserved.0     --------------------------
	.section	.nv.shared.reserved.0,"aw",@nobits
	.weak		__nv_reservedSMEM_offset_0_alias
	.size		__nv_reservedSMEM_offset_0_alias, 0, 64
	.other		__nv_reservedSMEM_offset_0_alias,@"STO_CUDA_RESERVED_SHARED STV_DEFAULT"
__nv_reservedSMEM_offset_0_alias:
	.zero		0
	.zero		64


//--------------------- .nv.constant0._Z9radixSortPfii --------------------------
	.section	.nv.constant0._Z9radixSortPfii,"a",@progbits
	.sectionflags	@""
	.align	4
.nv.constant0._Z9radixSortPfii:
	.zero		912


//--------------------- SYMBOLS --------------------------

	.type		.nv.reservedSmem.offset0,@object
	.size		.nv.reservedSmem.offset0,0x4
	.type		.nv.reservedSmem.cap,@object
	.size		.nv.reservedSmem.cap,0x4
